//
// Generated by NVIDIA NVVM Compiler
//
// Compiler Build ID: CL-36424714
// Cuda compilation tools, release 13.0, V13.0.88
// Based on NVVM 20.0.0
//

.version 9.0
.target sm_100
.address_size 64

	// .globl	_Z6Updatev
.extern .func  (.param .b32 func_retval0) vprintf
(
	.param .b64 vprintf_param_0,
	.param .b64 vprintf_param_1
)
;
.global .align 4 .b8 precalc_xorwow_matrix[102400];
.global .align 4 .b8 precalc_xorwow_offset_matrix[102400];
.global .align 4 .b8 mrg32k3aM1[2304];
.global .align 4 .b8 mrg32k3aM2[2304];
.global .align 4 .b8 mrg32k3aM1SubSeq[2016];
.global .align 4 .b8 mrg32k3aM2SubSeq[2016];
.global .align 4 .b8 mrg32k3aM1Seq[2304];
.global .align 4 .b8 mrg32k3aM2Seq[2304];
.const .align 8 .b8 __cr_lgamma_table[72];
// _ZZ5CycleiiP6jointsjE3sol has been demoted
.global .align 1 .b8 _ZN34_INTERNAL_8b469923_4_k_cu_68b825fc4cuda3std3__45__cpo5beginE[1];
.global .align 1 .b8 _ZN34_INTERNAL_8b469923_4_k_cu_68b825fc4cuda3std3__45__cpo3endE[1];
.global .align 1 .b8 _ZN34_INTERNAL_8b469923_4_k_cu_68b825fc4cuda3std3__45__cpo6cbeginE[1];
.global .align 1 .b8 _ZN34_INTERNAL_8b469923_4_k_cu_68b825fc4cuda3std3__45__cpo4cendE[1];
.global .align 1 .b8 _ZN34_INTERNAL_8b469923_4_k_cu_68b825fc4cuda3std3__45__cpo6rbeginE[1];
.global .align 1 .b8 _ZN34_INTERNAL_8b469923_4_k_cu_68b825fc4cuda3std3__45__cpo4rendE[1];
.global .align 1 .b8 _ZN34_INTERNAL_8b469923_4_k_cu_68b825fc4cuda3std3__45__cpo7crbeginE[1];
.global .align 1 .b8 _ZN34_INTERNAL_8b469923_4_k_cu_68b825fc4cuda3std3__45__cpo5crendE[1];
.global .align 1 .b8 _ZN34_INTERNAL_8b469923_4_k_cu_68b825fc4cuda3std3__436_GLOBAL__N__8b469923_4_k_cu_68b825fc6ignoreE[1];
.global .align 1 .b8 _ZN34_INTERNAL_8b469923_4_k_cu_68b825fc4cuda3std3__419piecewise_constructE[1];
.global .align 1 .b8 _ZN34_INTERNAL_8b469923_4_k_cu_68b825fc4cuda3std3__48in_placeE[1];
.global .align 1 .b8 _ZN34_INTERNAL_8b469923_4_k_cu_68b825fc4cuda3std3__420unreachable_sentinelE[1];
.global .align 1 .b8 _ZN34_INTERNAL_8b469923_4_k_cu_68b825fc4cuda3std3__47nulloptE[1];
.global .align 1 .b8 _ZN34_INTERNAL_8b469923_4_k_cu_68b825fc4cuda3std3__48unexpectE[1];
.global .align 1 .b8 _ZN34_INTERNAL_8b469923_4_k_cu_68b825fc4cuda3std6ranges3__45__cpo4swapE[1];
.global .align 1 .b8 _ZN34_INTERNAL_8b469923_4_k_cu_68b825fc4cuda3std6ranges3__45__cpo9iter_moveE[1];
.global .align 1 .b8 _ZN34_INTERNAL_8b469923_4_k_cu_68b825fc4cuda3std6ranges3__45__cpo5beginE[1];
.global .align 1 .b8 _ZN34_INTERNAL_8b469923_4_k_cu_68b825fc4cuda3std6ranges3__45__cpo3endE[1];
.global .align 1 .b8 _ZN34_INTERNAL_8b469923_4_k_cu_68b825fc4cuda3std6ranges3__45__cpo6cbeginE[1];
.global .align 1 .b8 _ZN34_INTERNAL_8b469923_4_k_cu_68b825fc4cuda3std6ranges3__45__cpo4cendE[1];
.global .align 1 .b8 _ZN34_INTERNAL_8b469923_4_k_cu_68b825fc4cuda3std6ranges3__45__cpo7advanceE[1];
.global .align 1 .b8 _ZN34_INTERNAL_8b469923_4_k_cu_68b825fc4cuda3std6ranges3__45__cpo9iter_swapE[1];
.global .align 1 .b8 _ZN34_INTERNAL_8b469923_4_k_cu_68b825fc4cuda3std6ranges3__45__cpo4nextE[1];
.global .align 1 .b8 _ZN34_INTERNAL_8b469923_4_k_cu_68b825fc4cuda3std6ranges3__45__cpo4prevE[1];
.global .align 1 .b8 _ZN34_INTERNAL_8b469923_4_k_cu_68b825fc4cuda3std6ranges3__45__cpo4dataE[1];
.global .align 1 .b8 _ZN34_INTERNAL_8b469923_4_k_cu_68b825fc4cuda3std6ranges3__45__cpo5cdataE[1];
.global .align 1 .b8 _ZN34_INTERNAL_8b469923_4_k_cu_68b825fc4cuda3std6ranges3__45__cpo4sizeE[1];
.global .align 1 .b8 _ZN34_INTERNAL_8b469923_4_k_cu_68b825fc4cuda3std6ranges3__45__cpo5ssizeE[1];
.global .align 1 .b8 _ZN34_INTERNAL_8b469923_4_k_cu_68b825fc4cuda3std6ranges3__45__cpo8distanceE[1];
.global .align 1 .b8 _ZN34_INTERNAL_8b469923_4_k_cu_68b825fc6thrust24THRUST_300001_SM_1000_NS8cuda_cub3parE[1];
.global .align 1 .b8 _ZN34_INTERNAL_8b469923_4_k_cu_68b825fc6thrust24THRUST_300001_SM_1000_NS8cuda_cub10par_nosyncE[1];
.global .align 1 .b8 _ZN34_INTERNAL_8b469923_4_k_cu_68b825fc6thrust24THRUST_300001_SM_1000_NS6system6detail10sequential3seqE[1];
.global .align 1 .b8 _ZN34_INTERNAL_8b469923_4_k_cu_68b825fc6thrust24THRUST_300001_SM_1000_NS12placeholders2_1E[1];
.global .align 1 .b8 _ZN34_INTERNAL_8b469923_4_k_cu_68b825fc6thrust24THRUST_300001_SM_1000_NS12placeholders2_2E[1];
.global .align 1 .b8 _ZN34_INTERNAL_8b469923_4_k_cu_68b825fc6thrust24THRUST_300001_SM_1000_NS12placeholders2_3E[1];
.global .align 1 .b8 _ZN34_INTERNAL_8b469923_4_k_cu_68b825fc6thrust24THRUST_300001_SM_1000_NS12placeholders2_4E[1];
.global .align 1 .b8 _ZN34_INTERNAL_8b469923_4_k_cu_68b825fc6thrust24THRUST_300001_SM_1000_NS12placeholders2_5E[1];
.global .align 1 .b8 _ZN34_INTERNAL_8b469923_4_k_cu_68b825fc6thrust24THRUST_300001_SM_1000_NS12placeholders2_6E[1];
.global .align 1 .b8 _ZN34_INTERNAL_8b469923_4_k_cu_68b825fc6thrust24THRUST_300001_SM_1000_NS12placeholders2_7E[1];
.global .align 1 .b8 _ZN34_INTERNAL_8b469923_4_k_cu_68b825fc6thrust24THRUST_300001_SM_1000_NS12placeholders2_8E[1];
.global .align 1 .b8 _ZN34_INTERNAL_8b469923_4_k_cu_68b825fc6thrust24THRUST_300001_SM_1000_NS12placeholders2_9E[1];
.global .align 1 .b8 _ZN34_INTERNAL_8b469923_4_k_cu_68b825fc6thrust24THRUST_300001_SM_1000_NS12placeholders3_10E[1];
.global .align 1 .b8 _ZN34_INTERNAL_8b469923_4_k_cu_68b825fc6thrust24THRUST_300001_SM_1000_NS3seqE[1];
.global .align 1 .b8 $str[8] = {117, 112, 100, 97, 116, 101, 10};
.global .align 1 .b8 $str$1[16] = {114, 97, 110, 100, 111, 109, 110, 117, 109, 58, 37, 102, 32, 32, 10};
.global .align 1 .b8 $str$2[5] = {32, 37, 100, 32};
.global .align 1 .b8 $str$3[3] = {10, 32};
.global .align 1 .b8 $str$4[4] = {37, 100, 10};
.global .align 1 .b8 $str$5[4] = {37, 102, 32};
.global .align 1 .b8 $str$6[2] = {10};

.visible .entry _Z6Updatev()
{
	.reg .b32 	%r<3>;
	.reg .b64 	%rd<3>;

	mov.u64 	%rd1, $str;
	cvta.global.u64 	%rd2, %rd1;
	{ // callseq 0, 0
	.param .b64 param0;
	st.param.b64 	[param0], %rd2;
	.param .b64 param1;
	st.param.b64 	[param1], 0;
	.param .b32 retval0;
	call.uni (retval0), 
	vprintf, 
	(
	param0, 
	param1
	);
	ld.param.b32 	%r1, [retval0];
	} // callseq 0
	ret;

}
	// .globl	_Z5CycleiiP6jointsj
.visible .entry _Z5CycleiiP6jointsj(
	.param .u32 _Z5CycleiiP6jointsj_param_0,
	.param .u32 _Z5CycleiiP6jointsj_param_1,
	.param .u64 .ptr .align 1 _Z5CycleiiP6jointsj_param_2,
	.param .u32 _Z5CycleiiP6jointsj_param_3
)
{
	.local .align 8 .b8 	__local_depot1[56];
	.reg .b64 	%SP;
	.reg .b64 	%SPL;
	.reg .pred 	%p<106>;
	.reg .b32 	%r<1559>;
	.reg .b32 	%f<52>;
	.reg .b64 	%rd<65>;
	.reg .b64 	%fd<9>;
	// demoted variable
	.shared .align 4 .b8 _ZZ5CycleiiP6jointsjE3sol[40000];
	mov.u64 	%SPL, __local_depot1;
	cvta.local.u64 	%SP, %SPL;
	ld.param.u32 	%r660, [_Z5CycleiiP6jointsj_param_0];
	ld.param.u32 	%r661, [_Z5CycleiiP6jointsj_param_1];
	ld.param.u64 	%rd13, [_Z5CycleiiP6jointsj_param_2];
	cvta.to.global.u64 	%rd1, %rd13;
	add.u64 	%rd2, %SPL, 0;
	mov.u32 	%r1, %tid.x;
	mov.u32 	%r662, %ctaid.x;
	mov.u32 	%r663, %ntid.x;
	mad.lo.s32 	%r2, %r662, %r663, %r1;
	// begin inline asm
	mov.u64 	%rd12, %clock64;
	// end inline asm
	cvt.u32.u64 	%r664, %rd12;
	xor.b32  	%r665, %r664, -1429050551;
	mul.lo.s32 	%r3, %r665, 1099087573;
	{ .reg .b32 tmp; mov.b64 {tmp, %r666}, %rd12; }
	xor.b32  	%r4, %r666, -136515619;
	mul.lo.s32 	%r667, %r4, -1703105765;
	add.s32 	%r668, %r3, %r667;
	add.s32 	%r1541, %r668, 6615241;
	add.s32 	%r1237, %r3, 123456789;
	st.local.v2.u32 	[%rd2], {%r1541, %r1237};
	xor.b32  	%r1236, %r3, 362436069;
	add.s32 	%r1235, %r667, 521288629;
	st.local.v2.u32 	[%rd2+8], {%r1236, %r1235};
	xor.b32  	%r1234, %r667, 88675123;
	add.s32 	%r1233, %r3, 5783321;
	st.local.v2.u32 	[%rd2+16], {%r1234, %r1233};
	setp.eq.s32 	%p1, %r2, 0;
	@%p1 bra 	$L__BB1_115;
	cvt.s64.s32 	%rd64, %r2;
	mov.b32 	%r1220, 0;
$L__BB1_2:
	mov.u64 	%rd4, %rd64;
	and.b64  	%rd15, %rd4, 3;
	setp.eq.s64 	%p2, %rd15, 0;
	@%p2 bra 	$L__BB1_114;
	mul.wide.u32 	%rd16, %r1220, 3200;
	mov.u64 	%rd17, precalc_xorwow_matrix;
	add.s64 	%rd5, %rd17, %rd16;
	mov.b32 	%r1233, 0;
	mov.u32 	%r1234, %r1233;
	mov.u32 	%r1235, %r1233;
	mov.u32 	%r1236, %r1233;
	mov.u32 	%r1237, %r1233;
	mov.u32 	%r1226, %r1233;
$L__BB1_4:
	mul.wide.u32 	%rd18, %r1226, 4;
	add.s64 	%rd19, %rd2, %rd18;
	ld.local.u32 	%r23, [%rd19+4];
	shl.b32 	%r24, %r1226, 5;
	mov.b32 	%r1232, 0;
$L__BB1_5:
	.pragma "nounroll";
	shr.u32 	%r672, %r23, %r1232;
	and.b32  	%r673, %r672, 1;
	setp.eq.b32 	%p3, %r673, 1;
	not.pred 	%p4, %p3;
	add.s32 	%r674, %r24, %r1232;
	mul.lo.s32 	%r675, %r674, 5;
	mul.wide.u32 	%rd20, %r675, 4;
	add.s64 	%rd6, %rd5, %rd20;
	@%p4 bra 	$L__BB1_7;
	ld.global.u32 	%r676, [%rd6];
	xor.b32  	%r1237, %r1237, %r676;
	ld.global.u32 	%r677, [%rd6+4];
	xor.b32  	%r1236, %r1236, %r677;
	ld.global.u32 	%r678, [%rd6+8];
	xor.b32  	%r1235, %r1235, %r678;
	ld.global.u32 	%r679, [%rd6+12];
	xor.b32  	%r1234, %r1234, %r679;
	ld.global.u32 	%r680, [%rd6+16];
	xor.b32  	%r1233, %r1233, %r680;
$L__BB1_7:
	and.b32  	%r682, %r672, 2;
	setp.eq.s32 	%p5, %r682, 0;
	@%p5 bra 	$L__BB1_9;
	ld.global.u32 	%r683, [%rd6+20];
	xor.b32  	%r1237, %r1237, %r683;
	ld.global.u32 	%r684, [%rd6+24];
	xor.b32  	%r1236, %r1236, %r684;
	ld.global.u32 	%r685, [%rd6+28];
	xor.b32  	%r1235, %r1235, %r685;
	ld.global.u32 	%r686, [%rd6+32];
	xor.b32  	%r1234, %r1234, %r686;
	ld.global.u32 	%r687, [%rd6+36];
	xor.b32  	%r1233, %r1233, %r687;
$L__BB1_9:
	and.b32  	%r689, %r672, 4;
	setp.eq.s32 	%p6, %r689, 0;
	@%p6 bra 	$L__BB1_11;
	ld.global.u32 	%r690, [%rd6+40];
	xor.b32  	%r1237, %r1237, %r690;
	ld.global.u32 	%r691, [%rd6+44];
	xor.b32  	%r1236, %r1236, %r691;
	ld.global.u32 	%r692, [%rd6+48];
	xor.b32  	%r1235, %r1235, %r692;
	ld.global.u32 	%r693, [%rd6+52];
	xor.b32  	%r1234, %r1234, %r693;
	ld.global.u32 	%r694, [%rd6+56];
	xor.b32  	%r1233, %r1233, %r694;
$L__BB1_11:
	and.b32  	%r696, %r672, 8;
	setp.eq.s32 	%p7, %r696, 0;
	@%p7 bra 	$L__BB1_13;
	ld.global.u32 	%r697, [%rd6+60];
	xor.b32  	%r1237, %r1237, %r697;
	ld.global.u32 	%r698, [%rd6+64];
	xor.b32  	%r1236, %r1236, %r698;
	ld.global.u32 	%r699, [%rd6+68];
	xor.b32  	%r1235, %r1235, %r699;
	ld.global.u32 	%r700, [%rd6+72];
	xor.b32  	%r1234, %r1234, %r700;
	ld.global.u32 	%r701, [%rd6+76];
	xor.b32  	%r1233, %r1233, %r701;
$L__BB1_13:
	and.b32  	%r703, %r672, 16;
	setp.eq.s32 	%p8, %r703, 0;
	@%p8 bra 	$L__BB1_15;
	ld.global.u32 	%r704, [%rd6+80];
	xor.b32  	%r1237, %r1237, %r704;
	ld.global.u32 	%r705, [%rd6+84];
	xor.b32  	%r1236, %r1236, %r705;
	ld.global.u32 	%r706, [%rd6+88];
	xor.b32  	%r1235, %r1235, %r706;
	ld.global.u32 	%r707, [%rd6+92];
	xor.b32  	%r1234, %r1234, %r707;
	ld.global.u32 	%r708, [%rd6+96];
	xor.b32  	%r1233, %r1233, %r708;
$L__BB1_15:
	and.b32  	%r710, %r672, 32;
	setp.eq.s32 	%p9, %r710, 0;
	@%p9 bra 	$L__BB1_17;
	ld.global.u32 	%r711, [%rd6+100];
	xor.b32  	%r1237, %r1237, %r711;
	ld.global.u32 	%r712, [%rd6+104];
	xor.b32  	%r1236, %r1236, %r712;
	ld.global.u32 	%r713, [%rd6+108];
	xor.b32  	%r1235, %r1235, %r713;
	ld.global.u32 	%r714, [%rd6+112];
	xor.b32  	%r1234, %r1234, %r714;
	ld.global.u32 	%r715, [%rd6+116];
	xor.b32  	%r1233, %r1233, %r715;
$L__BB1_17:
	and.b32  	%r717, %r672, 64;
	setp.eq.s32 	%p10, %r717, 0;
	@%p10 bra 	$L__BB1_19;
	ld.global.u32 	%r718, [%rd6+120];
	xor.b32  	%r1237, %r1237, %r718;
	ld.global.u32 	%r719, [%rd6+124];
	xor.b32  	%r1236, %r1236, %r719;
	ld.global.u32 	%r720, [%rd6+128];
	xor.b32  	%r1235, %r1235, %r720;
	ld.global.u32 	%r721, [%rd6+132];
	xor.b32  	%r1234, %r1234, %r721;
	ld.global.u32 	%r722, [%rd6+136];
	xor.b32  	%r1233, %r1233, %r722;
$L__BB1_19:
	and.b32  	%r724, %r672, 128;
	setp.eq.s32 	%p11, %r724, 0;
	@%p11 bra 	$L__BB1_21;
	ld.global.u32 	%r725, [%rd6+140];
	xor.b32  	%r1237, %r1237, %r725;
	ld.global.u32 	%r726, [%rd6+144];
	xor.b32  	%r1236, %r1236, %r726;
	ld.global.u32 	%r727, [%rd6+148];
	xor.b32  	%r1235, %r1235, %r727;
	ld.global.u32 	%r728, [%rd6+152];
	xor.b32  	%r1234, %r1234, %r728;
	ld.global.u32 	%r729, [%rd6+156];
	xor.b32  	%r1233, %r1233, %r729;
$L__BB1_21:
	and.b32  	%r731, %r672, 256;
	setp.eq.s32 	%p12, %r731, 0;
	@%p12 bra 	$L__BB1_23;
	ld.global.u32 	%r732, [%rd6+160];
	xor.b32  	%r1237, %r1237, %r732;
	ld.global.u32 	%r733, [%rd6+164];
	xor.b32  	%r1236, %r1236, %r733;
	ld.global.u32 	%r734, [%rd6+168];
	xor.b32  	%r1235, %r1235, %r734;
	ld.global.u32 	%r735, [%rd6+172];
	xor.b32  	%r1234, %r1234, %r735;
	ld.global.u32 	%r736, [%rd6+176];
	xor.b32  	%r1233, %r1233, %r736;
$L__BB1_23:
	and.b32  	%r738, %r672, 512;
	setp.eq.s32 	%p13, %r738, 0;
	@%p13 bra 	$L__BB1_25;
	ld.global.u32 	%r739, [%rd6+180];
	xor.b32  	%r1237, %r1237, %r739;
	ld.global.u32 	%r740, [%rd6+184];
	xor.b32  	%r1236, %r1236, %r740;
	ld.global.u32 	%r741, [%rd6+188];
	xor.b32  	%r1235, %r1235, %r741;
	ld.global.u32 	%r742, [%rd6+192];
	xor.b32  	%r1234, %r1234, %r742;
	ld.global.u32 	%r743, [%rd6+196];
	xor.b32  	%r1233, %r1233, %r743;
$L__BB1_25:
	and.b32  	%r745, %r672, 1024;
	setp.eq.s32 	%p14, %r745, 0;
	@%p14 bra 	$L__BB1_27;
	ld.global.u32 	%r746, [%rd6+200];
	xor.b32  	%r1237, %r1237, %r746;
	ld.global.u32 	%r747, [%rd6+204];
	xor.b32  	%r1236, %r1236, %r747;
	ld.global.u32 	%r748, [%rd6+208];
	xor.b32  	%r1235, %r1235, %r748;
	ld.global.u32 	%r749, [%rd6+212];
	xor.b32  	%r1234, %r1234, %r749;
	ld.global.u32 	%r750, [%rd6+216];
	xor.b32  	%r1233, %r1233, %r750;
$L__BB1_27:
	and.b32  	%r752, %r672, 2048;
	setp.eq.s32 	%p15, %r752, 0;
	@%p15 bra 	$L__BB1_29;
	ld.global.u32 	%r753, [%rd6+220];
	xor.b32  	%r1237, %r1237, %r753;
	ld.global.u32 	%r754, [%rd6+224];
	xor.b32  	%r1236, %r1236, %r754;
	ld.global.u32 	%r755, [%rd6+228];
	xor.b32  	%r1235, %r1235, %r755;
	ld.global.u32 	%r756, [%rd6+232];
	xor.b32  	%r1234, %r1234, %r756;
	ld.global.u32 	%r757, [%rd6+236];
	xor.b32  	%r1233, %r1233, %r757;
$L__BB1_29:
	and.b32  	%r759, %r672, 4096;
	setp.eq.s32 	%p16, %r759, 0;
	@%p16 bra 	$L__BB1_31;
	ld.global.u32 	%r760, [%rd6+240];
	xor.b32  	%r1237, %r1237, %r760;
	ld.global.u32 	%r761, [%rd6+244];
	xor.b32  	%r1236, %r1236, %r761;
	ld.global.u32 	%r762, [%rd6+248];
	xor.b32  	%r1235, %r1235, %r762;
	ld.global.u32 	%r763, [%rd6+252];
	xor.b32  	%r1234, %r1234, %r763;
	ld.global.u32 	%r764, [%rd6+256];
	xor.b32  	%r1233, %r1233, %r764;
$L__BB1_31:
	and.b32  	%r766, %r672, 8192;
	setp.eq.s32 	%p17, %r766, 0;
	@%p17 bra 	$L__BB1_33;
	ld.global.u32 	%r767, [%rd6+260];
	xor.b32  	%r1237, %r1237, %r767;
	ld.global.u32 	%r768, [%rd6+264];
	xor.b32  	%r1236, %r1236, %r768;
	ld.global.u32 	%r769, [%rd6+268];
	xor.b32  	%r1235, %r1235, %r769;
	ld.global.u32 	%r770, [%rd6+272];
	xor.b32  	%r1234, %r1234, %r770;
	ld.global.u32 	%r771, [%rd6+276];
	xor.b32  	%r1233, %r1233, %r771;
$L__BB1_33:
	and.b32  	%r773, %r672, 16384;
	setp.eq.s32 	%p18, %r773, 0;
	@%p18 bra 	$L__BB1_35;
	ld.global.u32 	%r774, [%rd6+280];
	xor.b32  	%r1237, %r1237, %r774;
	ld.global.u32 	%r775, [%rd6+284];
	xor.b32  	%r1236, %r1236, %r775;
	ld.global.u32 	%r776, [%rd6+288];
	xor.b32  	%r1235, %r1235, %r776;
	ld.global.u32 	%r777, [%rd6+292];
	xor.b32  	%r1234, %r1234, %r777;
	ld.global.u32 	%r778, [%rd6+296];
	xor.b32  	%r1233, %r1233, %r778;
$L__BB1_35:
	and.b32  	%r780, %r672, 32768;
	setp.eq.s32 	%p19, %r780, 0;
	@%p19 bra 	$L__BB1_37;
	ld.global.u32 	%r781, [%rd6+300];
	xor.b32  	%r1237, %r1237, %r781;
	ld.global.u32 	%r782, [%rd6+304];
	xor.b32  	%r1236, %r1236, %r782;
	ld.global.u32 	%r783, [%rd6+308];
	xor.b32  	%r1235, %r1235, %r783;
	ld.global.u32 	%r784, [%rd6+312];
	xor.b32  	%r1234, %r1234, %r784;
	ld.global.u32 	%r785, [%rd6+316];
	xor.b32  	%r1233, %r1233, %r785;
$L__BB1_37:
	add.s32 	%r1232, %r1232, 16;
	setp.ne.s32 	%p20, %r1232, 32;
	@%p20 bra 	$L__BB1_5;
	mad.lo.s32 	%r786, %r1226, -31, %r24;
	add.s32 	%r1226, %r786, 1;
	setp.ne.s32 	%p21, %r1226, 5;
	@%p21 bra 	$L__BB1_4;
	st.local.u32 	[%rd2+4], %r1237;
	st.local.v2.u32 	[%rd2+8], {%r1236, %r1235};
	st.local.v2.u32 	[%rd2+16], {%r1234, %r1233};
	setp.eq.s64 	%p22, %rd15, 1;
	@%p22 bra 	$L__BB1_114;
	mov.b32 	%r1233, 0;
	mov.u32 	%r1234, %r1233;
	mov.u32 	%r1235, %r1233;
	mov.u32 	%r1236, %r1233;
	mov.u32 	%r1237, %r1233;
	mov.u32 	%r1318, %r1233;
$L__BB1_41:
	mul.wide.u32 	%rd22, %r1318, 4;
	add.s64 	%rd23, %rd2, %rd22;
	ld.local.u32 	%r199, [%rd23+4];
	shl.b32 	%r200, %r1318, 5;
	mov.b32 	%r1324, 0;
$L__BB1_42:
	.pragma "nounroll";
	shr.u32 	%r789, %r199, %r1324;
	and.b32  	%r790, %r789, 1;
	setp.eq.b32 	%p23, %r790, 1;
	not.pred 	%p24, %p23;
	add.s32 	%r791, %r200, %r1324;
	mul.lo.s32 	%r792, %r791, 5;
	mul.wide.u32 	%rd24, %r792, 4;
	add.s64 	%rd7, %rd5, %rd24;
	@%p24 bra 	$L__BB1_44;
	ld.global.u32 	%r793, [%rd7];
	xor.b32  	%r1237, %r1237, %r793;
	ld.global.u32 	%r794, [%rd7+4];
	xor.b32  	%r1236, %r1236, %r794;
	ld.global.u32 	%r795, [%rd7+8];
	xor.b32  	%r1235, %r1235, %r795;
	ld.global.u32 	%r796, [%rd7+12];
	xor.b32  	%r1234, %r1234, %r796;
	ld.global.u32 	%r797, [%rd7+16];
	xor.b32  	%r1233, %r1233, %r797;
$L__BB1_44:
	and.b32  	%r799, %r789, 2;
	setp.eq.s32 	%p25, %r799, 0;
	@%p25 bra 	$L__BB1_46;
	ld.global.u32 	%r800, [%rd7+20];
	xor.b32  	%r1237, %r1237, %r800;
	ld.global.u32 	%r801, [%rd7+24];
	xor.b32  	%r1236, %r1236, %r801;
	ld.global.u32 	%r802, [%rd7+28];
	xor.b32  	%r1235, %r1235, %r802;
	ld.global.u32 	%r803, [%rd7+32];
	xor.b32  	%r1234, %r1234, %r803;
	ld.global.u32 	%r804, [%rd7+36];
	xor.b32  	%r1233, %r1233, %r804;
$L__BB1_46:
	and.b32  	%r806, %r789, 4;
	setp.eq.s32 	%p26, %r806, 0;
	@%p26 bra 	$L__BB1_48;
	ld.global.u32 	%r807, [%rd7+40];
	xor.b32  	%r1237, %r1237, %r807;
	ld.global.u32 	%r808, [%rd7+44];
	xor.b32  	%r1236, %r1236, %r808;
	ld.global.u32 	%r809, [%rd7+48];
	xor.b32  	%r1235, %r1235, %r809;
	ld.global.u32 	%r810, [%rd7+52];
	xor.b32  	%r1234, %r1234, %r810;
	ld.global.u32 	%r811, [%rd7+56];
	xor.b32  	%r1233, %r1233, %r811;
$L__BB1_48:
	and.b32  	%r813, %r789, 8;
	setp.eq.s32 	%p27, %r813, 0;
	@%p27 bra 	$L__BB1_50;
	ld.global.u32 	%r814, [%rd7+60];
	xor.b32  	%r1237, %r1237, %r814;
	ld.global.u32 	%r815, [%rd7+64];
	xor.b32  	%r1236, %r1236, %r815;
	ld.global.u32 	%r816, [%rd7+68];
	xor.b32  	%r1235, %r1235, %r816;
	ld.global.u32 	%r817, [%rd7+72];
	xor.b32  	%r1234, %r1234, %r817;
	ld.global.u32 	%r818, [%rd7+76];
	xor.b32  	%r1233, %r1233, %r818;
$L__BB1_50:
	and.b32  	%r820, %r789, 16;
	setp.eq.s32 	%p28, %r820, 0;
	@%p28 bra 	$L__BB1_52;
	ld.global.u32 	%r821, [%rd7+80];
	xor.b32  	%r1237, %r1237, %r821;
	ld.global.u32 	%r822, [%rd7+84];
	xor.b32  	%r1236, %r1236, %r822;
	ld.global.u32 	%r823, [%rd7+88];
	xor.b32  	%r1235, %r1235, %r823;
	ld.global.u32 	%r824, [%rd7+92];
	xor.b32  	%r1234, %r1234, %r824;
	ld.global.u32 	%r825, [%rd7+96];
	xor.b32  	%r1233, %r1233, %r825;
$L__BB1_52:
	and.b32  	%r827, %r789, 32;
	setp.eq.s32 	%p29, %r827, 0;
	@%p29 bra 	$L__BB1_54;
	ld.global.u32 	%r828, [%rd7+100];
	xor.b32  	%r1237, %r1237, %r828;
	ld.global.u32 	%r829, [%rd7+104];
	xor.b32  	%r1236, %r1236, %r829;
	ld.global.u32 	%r830, [%rd7+108];
	xor.b32  	%r1235, %r1235, %r830;
	ld.global.u32 	%r831, [%rd7+112];
	xor.b32  	%r1234, %r1234, %r831;
	ld.global.u32 	%r832, [%rd7+116];
	xor.b32  	%r1233, %r1233, %r832;
$L__BB1_54:
	and.b32  	%r834, %r789, 64;
	setp.eq.s32 	%p30, %r834, 0;
	@%p30 bra 	$L__BB1_56;
	ld.global.u32 	%r835, [%rd7+120];
	xor.b32  	%r1237, %r1237, %r835;
	ld.global.u32 	%r836, [%rd7+124];
	xor.b32  	%r1236, %r1236, %r836;
	ld.global.u32 	%r837, [%rd7+128];
	xor.b32  	%r1235, %r1235, %r837;
	ld.global.u32 	%r838, [%rd7+132];
	xor.b32  	%r1234, %r1234, %r838;
	ld.global.u32 	%r839, [%rd7+136];
	xor.b32  	%r1233, %r1233, %r839;
$L__BB1_56:
	and.b32  	%r841, %r789, 128;
	setp.eq.s32 	%p31, %r841, 0;
	@%p31 bra 	$L__BB1_58;
	ld.global.u32 	%r842, [%rd7+140];
	xor.b32  	%r1237, %r1237, %r842;
	ld.global.u32 	%r843, [%rd7+144];
	xor.b32  	%r1236, %r1236, %r843;
	ld.global.u32 	%r844, [%rd7+148];
	xor.b32  	%r1235, %r1235, %r844;
	ld.global.u32 	%r845, [%rd7+152];
	xor.b32  	%r1234, %r1234, %r845;
	ld.global.u32 	%r846, [%rd7+156];
	xor.b32  	%r1233, %r1233, %r846;
$L__BB1_58:
	and.b32  	%r848, %r789, 256;
	setp.eq.s32 	%p32, %r848, 0;
	@%p32 bra 	$L__BB1_60;
	ld.global.u32 	%r849, [%rd7+160];
	xor.b32  	%r1237, %r1237, %r849;
	ld.global.u32 	%r850, [%rd7+164];
	xor.b32  	%r1236, %r1236, %r850;
	ld.global.u32 	%r851, [%rd7+168];
	xor.b32  	%r1235, %r1235, %r851;
	ld.global.u32 	%r852, [%rd7+172];
	xor.b32  	%r1234, %r1234, %r852;
	ld.global.u32 	%r853, [%rd7+176];
	xor.b32  	%r1233, %r1233, %r853;
$L__BB1_60:
	and.b32  	%r855, %r789, 512;
	setp.eq.s32 	%p33, %r855, 0;
	@%p33 bra 	$L__BB1_62;
	ld.global.u32 	%r856, [%rd7+180];
	xor.b32  	%r1237, %r1237, %r856;
	ld.global.u32 	%r857, [%rd7+184];
	xor.b32  	%r1236, %r1236, %r857;
	ld.global.u32 	%r858, [%rd7+188];
	xor.b32  	%r1235, %r1235, %r858;
	ld.global.u32 	%r859, [%rd7+192];
	xor.b32  	%r1234, %r1234, %r859;
	ld.global.u32 	%r860, [%rd7+196];
	xor.b32  	%r1233, %r1233, %r860;
$L__BB1_62:
	and.b32  	%r862, %r789, 1024;
	setp.eq.s32 	%p34, %r862, 0;
	@%p34 bra 	$L__BB1_64;
	ld.global.u32 	%r863, [%rd7+200];
	xor.b32  	%r1237, %r1237, %r863;
	ld.global.u32 	%r864, [%rd7+204];
	xor.b32  	%r1236, %r1236, %r864;
	ld.global.u32 	%r865, [%rd7+208];
	xor.b32  	%r1235, %r1235, %r865;
	ld.global.u32 	%r866, [%rd7+212];
	xor.b32  	%r1234, %r1234, %r866;
	ld.global.u32 	%r867, [%rd7+216];
	xor.b32  	%r1233, %r1233, %r867;
$L__BB1_64:
	and.b32  	%r869, %r789, 2048;
	setp.eq.s32 	%p35, %r869, 0;
	@%p35 bra 	$L__BB1_66;
	ld.global.u32 	%r870, [%rd7+220];
	xor.b32  	%r1237, %r1237, %r870;
	ld.global.u32 	%r871, [%rd7+224];
	xor.b32  	%r1236, %r1236, %r871;
	ld.global.u32 	%r872, [%rd7+228];
	xor.b32  	%r1235, %r1235, %r872;
	ld.global.u32 	%r873, [%rd7+232];
	xor.b32  	%r1234, %r1234, %r873;
	ld.global.u32 	%r874, [%rd7+236];
	xor.b32  	%r1233, %r1233, %r874;
$L__BB1_66:
	and.b32  	%r876, %r789, 4096;
	setp.eq.s32 	%p36, %r876, 0;
	@%p36 bra 	$L__BB1_68;
	ld.global.u32 	%r877, [%rd7+240];
	xor.b32  	%r1237, %r1237, %r877;
	ld.global.u32 	%r878, [%rd7+244];
	xor.b32  	%r1236, %r1236, %r878;
	ld.global.u32 	%r879, [%rd7+248];
	xor.b32  	%r1235, %r1235, %r879;
	ld.global.u32 	%r880, [%rd7+252];
	xor.b32  	%r1234, %r1234, %r880;
	ld.global.u32 	%r881, [%rd7+256];
	xor.b32  	%r1233, %r1233, %r881;
$L__BB1_68:
	and.b32  	%r883, %r789, 8192;
	setp.eq.s32 	%p37, %r883, 0;
	@%p37 bra 	$L__BB1_70;
	ld.global.u32 	%r884, [%rd7+260];
	xor.b32  	%r1237, %r1237, %r884;
	ld.global.u32 	%r885, [%rd7+264];
	xor.b32  	%r1236, %r1236, %r885;
	ld.global.u32 	%r886, [%rd7+268];
	xor.b32  	%r1235, %r1235, %r886;
	ld.global.u32 	%r887, [%rd7+272];
	xor.b32  	%r1234, %r1234, %r887;
	ld.global.u32 	%r888, [%rd7+276];
	xor.b32  	%r1233, %r1233, %r888;
$L__BB1_70:
	and.b32  	%r890, %r789, 16384;
	setp.eq.s32 	%p38, %r890, 0;
	@%p38 bra 	$L__BB1_72;
	ld.global.u32 	%r891, [%rd7+280];
	xor.b32  	%r1237, %r1237, %r891;
	ld.global.u32 	%r892, [%rd7+284];
	xor.b32  	%r1236, %r1236, %r892;
	ld.global.u32 	%r893, [%rd7+288];
	xor.b32  	%r1235, %r1235, %r893;
	ld.global.u32 	%r894, [%rd7+292];
	xor.b32  	%r1234, %r1234, %r894;
	ld.global.u32 	%r895, [%rd7+296];
	xor.b32  	%r1233, %r1233, %r895;
$L__BB1_72:
	and.b32  	%r897, %r789, 32768;
	setp.eq.s32 	%p39, %r897, 0;
	@%p39 bra 	$L__BB1_74;
	ld.global.u32 	%r898, [%rd7+300];
	xor.b32  	%r1237, %r1237, %r898;
	ld.global.u32 	%r899, [%rd7+304];
	xor.b32  	%r1236, %r1236, %r899;
	ld.global.u32 	%r900, [%rd7+308];
	xor.b32  	%r1235, %r1235, %r900;
	ld.global.u32 	%r901, [%rd7+312];
	xor.b32  	%r1234, %r1234, %r901;
	ld.global.u32 	%r902, [%rd7+316];
	xor.b32  	%r1233, %r1233, %r902;
$L__BB1_74:
	add.s32 	%r1324, %r1324, 16;
	setp.ne.s32 	%p40, %r1324, 32;
	@%p40 bra 	$L__BB1_42;
	mad.lo.s32 	%r903, %r1318, -31, %r200;
	add.s32 	%r1318, %r903, 1;
	setp.ne.s32 	%p41, %r1318, 5;
	@%p41 bra 	$L__BB1_41;
	st.local.u32 	[%rd2+4], %r1237;
	st.local.v2.u32 	[%rd2+8], {%r1236, %r1235};
	st.local.v2.u32 	[%rd2+16], {%r1234, %r1233};
	setp.ne.s64 	%p42, %rd15, 3;
	@%p42 bra 	$L__BB1_114;
	mov.b32 	%r1233, 0;
	mov.u32 	%r1234, %r1233;
	mov.u32 	%r1235, %r1233;
	mov.u32 	%r1236, %r1233;
	mov.u32 	%r1237, %r1233;
	mov.u32 	%r1410, %r1233;
$L__BB1_78:
	mul.wide.u32 	%rd26, %r1410, 4;
	add.s64 	%rd27, %rd2, %rd26;
	ld.local.u32 	%r375, [%rd27+4];
	shl.b32 	%r376, %r1410, 5;
	mov.b32 	%r1416, 0;
$L__BB1_79:
	.pragma "nounroll";
	shr.u32 	%r906, %r375, %r1416;
	and.b32  	%r907, %r906, 1;
	setp.eq.b32 	%p43, %r907, 1;
	not.pred 	%p44, %p43;
	add.s32 	%r908, %r376, %r1416;
	mul.lo.s32 	%r909, %r908, 5;
	mul.wide.u32 	%rd28, %r909, 4;
	add.s64 	%rd8, %rd5, %rd28;
	@%p44 bra 	$L__BB1_81;
	ld.global.u32 	%r910, [%rd8];
	xor.b32  	%r1237, %r1237, %r910;
	ld.global.u32 	%r911, [%rd8+4];
	xor.b32  	%r1236, %r1236, %r911;
	ld.global.u32 	%r912, [%rd8+8];
	xor.b32  	%r1235, %r1235, %r912;
	ld.global.u32 	%r913, [%rd8+12];
	xor.b32  	%r1234, %r1234, %r913;
	ld.global.u32 	%r914, [%rd8+16];
	xor.b32  	%r1233, %r1233, %r914;
$L__BB1_81:
	and.b32  	%r916, %r906, 2;
	setp.eq.s32 	%p45, %r916, 0;
	@%p45 bra 	$L__BB1_83;
	ld.global.u32 	%r917, [%rd8+20];
	xor.b32  	%r1237, %r1237, %r917;
	ld.global.u32 	%r918, [%rd8+24];
	xor.b32  	%r1236, %r1236, %r918;
	ld.global.u32 	%r919, [%rd8+28];
	xor.b32  	%r1235, %r1235, %r919;
	ld.global.u32 	%r920, [%rd8+32];
	xor.b32  	%r1234, %r1234, %r920;
	ld.global.u32 	%r921, [%rd8+36];
	xor.b32  	%r1233, %r1233, %r921;
$L__BB1_83:
	and.b32  	%r923, %r906, 4;
	setp.eq.s32 	%p46, %r923, 0;
	@%p46 bra 	$L__BB1_85;
	ld.global.u32 	%r924, [%rd8+40];
	xor.b32  	%r1237, %r1237, %r924;
	ld.global.u32 	%r925, [%rd8+44];
	xor.b32  	%r1236, %r1236, %r925;
	ld.global.u32 	%r926, [%rd8+48];
	xor.b32  	%r1235, %r1235, %r926;
	ld.global.u32 	%r927, [%rd8+52];
	xor.b32  	%r1234, %r1234, %r927;
	ld.global.u32 	%r928, [%rd8+56];
	xor.b32  	%r1233, %r1233, %r928;
$L__BB1_85:
	and.b32  	%r930, %r906, 8;
	setp.eq.s32 	%p47, %r930, 0;
	@%p47 bra 	$L__BB1_87;
	ld.global.u32 	%r931, [%rd8+60];
	xor.b32  	%r1237, %r1237, %r931;
	ld.global.u32 	%r932, [%rd8+64];
	xor.b32  	%r1236, %r1236, %r932;
	ld.global.u32 	%r933, [%rd8+68];
	xor.b32  	%r1235, %r1235, %r933;
	ld.global.u32 	%r934, [%rd8+72];
	xor.b32  	%r1234, %r1234, %r934;
	ld.global.u32 	%r935, [%rd8+76];
	xor.b32  	%r1233, %r1233, %r935;
$L__BB1_87:
	and.b32  	%r937, %r906, 16;
	setp.eq.s32 	%p48, %r937, 0;
	@%p48 bra 	$L__BB1_89;
	ld.global.u32 	%r938, [%rd8+80];
	xor.b32  	%r1237, %r1237, %r938;
	ld.global.u32 	%r939, [%rd8+84];
	xor.b32  	%r1236, %r1236, %r939;
	ld.global.u32 	%r940, [%rd8+88];
	xor.b32  	%r1235, %r1235, %r940;
	ld.global.u32 	%r941, [%rd8+92];
	xor.b32  	%r1234, %r1234, %r941;
	ld.global.u32 	%r942, [%rd8+96];
	xor.b32  	%r1233, %r1233, %r942;
$L__BB1_89:
	and.b32  	%r944, %r906, 32;
	setp.eq.s32 	%p49, %r944, 0;
	@%p49 bra 	$L__BB1_91;
	ld.global.u32 	%r945, [%rd8+100];
	xor.b32  	%r1237, %r1237, %r945;
	ld.global.u32 	%r946, [%rd8+104];
	xor.b32  	%r1236, %r1236, %r946;
	ld.global.u32 	%r947, [%rd8+108];
	xor.b32  	%r1235, %r1235, %r947;
	ld.global.u32 	%r948, [%rd8+112];
	xor.b32  	%r1234, %r1234, %r948;
	ld.global.u32 	%r949, [%rd8+116];
	xor.b32  	%r1233, %r1233, %r949;
$L__BB1_91:
	and.b32  	%r951, %r906, 64;
	setp.eq.s32 	%p50, %r951, 0;
	@%p50 bra 	$L__BB1_93;
	ld.global.u32 	%r952, [%rd8+120];
	xor.b32  	%r1237, %r1237, %r952;
	ld.global.u32 	%r953, [%rd8+124];
	xor.b32  	%r1236, %r1236, %r953;
	ld.global.u32 	%r954, [%rd8+128];
	xor.b32  	%r1235, %r1235, %r954;
	ld.global.u32 	%r955, [%rd8+132];
	xor.b32  	%r1234, %r1234, %r955;
	ld.global.u32 	%r956, [%rd8+136];
	xor.b32  	%r1233, %r1233, %r956;
$L__BB1_93:
	and.b32  	%r958, %r906, 128;
	setp.eq.s32 	%p51, %r958, 0;
	@%p51 bra 	$L__BB1_95;
	ld.global.u32 	%r959, [%rd8+140];
	xor.b32  	%r1237, %r1237, %r959;
	ld.global.u32 	%r960, [%rd8+144];
	xor.b32  	%r1236, %r1236, %r960;
	ld.global.u32 	%r961, [%rd8+148];
	xor.b32  	%r1235, %r1235, %r961;
	ld.global.u32 	%r962, [%rd8+152];
	xor.b32  	%r1234, %r1234, %r962;
	ld.global.u32 	%r963, [%rd8+156];
	xor.b32  	%r1233, %r1233, %r963;
$L__BB1_95:
	and.b32  	%r965, %r906, 256;
	setp.eq.s32 	%p52, %r965, 0;
	@%p52 bra 	$L__BB1_97;
	ld.global.u32 	%r966, [%rd8+160];
	xor.b32  	%r1237, %r1237, %r966;
	ld.global.u32 	%r967, [%rd8+164];
	xor.b32  	%r1236, %r1236, %r967;
	ld.global.u32 	%r968, [%rd8+168];
	xor.b32  	%r1235, %r1235, %r968;
	ld.global.u32 	%r969, [%rd8+172];
	xor.b32  	%r1234, %r1234, %r969;
	ld.global.u32 	%r970, [%rd8+176];
	xor.b32  	%r1233, %r1233, %r970;
$L__BB1_97:
	and.b32  	%r972, %r906, 512;
	setp.eq.s32 	%p53, %r972, 0;
	@%p53 bra 	$L__BB1_99;
	ld.global.u32 	%r973, [%rd8+180];
	xor.b32  	%r1237, %r1237, %r973;
	ld.global.u32 	%r974, [%rd8+184];
	xor.b32  	%r1236, %r1236, %r974;
	ld.global.u32 	%r975, [%rd8+188];
	xor.b32  	%r1235, %r1235, %r975;
	ld.global.u32 	%r976, [%rd8+192];
	xor.b32  	%r1234, %r1234, %r976;
	ld.global.u32 	%r977, [%rd8+196];
	xor.b32  	%r1233, %r1233, %r977;
$L__BB1_99:
	and.b32  	%r979, %r906, 1024;
	setp.eq.s32 	%p54, %r979, 0;
	@%p54 bra 	$L__BB1_101;
	ld.global.u32 	%r980, [%rd8+200];
	xor.b32  	%r1237, %r1237, %r980;
	ld.global.u32 	%r981, [%rd8+204];
	xor.b32  	%r1236, %r1236, %r981;
	ld.global.u32 	%r982, [%rd8+208];
	xor.b32  	%r1235, %r1235, %r982;
	ld.global.u32 	%r983, [%rd8+212];
	xor.b32  	%r1234, %r1234, %r983;
	ld.global.u32 	%r984, [%rd8+216];
	xor.b32  	%r1233, %r1233, %r984;
$L__BB1_101:
	and.b32  	%r986, %r906, 2048;
	setp.eq.s32 	%p55, %r986, 0;
	@%p55 bra 	$L__BB1_103;
	ld.global.u32 	%r987, [%rd8+220];
	xor.b32  	%r1237, %r1237, %r987;
	ld.global.u32 	%r988, [%rd8+224];
	xor.b32  	%r1236, %r1236, %r988;
	ld.global.u32 	%r989, [%rd8+228];
	xor.b32  	%r1235, %r1235, %r989;
	ld.global.u32 	%r990, [%rd8+232];
	xor.b32  	%r1234, %r1234, %r990;
	ld.global.u32 	%r991, [%rd8+236];
	xor.b32  	%r1233, %r1233, %r991;
$L__BB1_103:
	and.b32  	%r993, %r906, 4096;
	setp.eq.s32 	%p56, %r993, 0;
	@%p56 bra 	$L__BB1_105;
	ld.global.u32 	%r994, [%rd8+240];
	xor.b32  	%r1237, %r1237, %r994;
	ld.global.u32 	%r995, [%rd8+244];
	xor.b32  	%r1236, %r1236, %r995;
	ld.global.u32 	%r996, [%rd8+248];
	xor.b32  	%r1235, %r1235, %r996;
	ld.global.u32 	%r997, [%rd8+252];
	xor.b32  	%r1234, %r1234, %r997;
	ld.global.u32 	%r998, [%rd8+256];
	xor.b32  	%r1233, %r1233, %r998;
$L__BB1_105:
	and.b32  	%r1000, %r906, 8192;
	setp.eq.s32 	%p57, %r1000, 0;
	@%p57 bra 	$L__BB1_107;
	ld.global.u32 	%r1001, [%rd8+260];
	xor.b32  	%r1237, %r1237, %r1001;
	ld.global.u32 	%r1002, [%rd8+264];
	xor.b32  	%r1236, %r1236, %r1002;
	ld.global.u32 	%r1003, [%rd8+268];
	xor.b32  	%r1235, %r1235, %r1003;
	ld.global.u32 	%r1004, [%rd8+272];
	xor.b32  	%r1234, %r1234, %r1004;
	ld.global.u32 	%r1005, [%rd8+276];
	xor.b32  	%r1233, %r1233, %r1005;
$L__BB1_107:
	and.b32  	%r1007, %r906, 16384;
	setp.eq.s32 	%p58, %r1007, 0;
	@%p58 bra 	$L__BB1_109;
	ld.global.u32 	%r1008, [%rd8+280];
	xor.b32  	%r1237, %r1237, %r1008;
	ld.global.u32 	%r1009, [%rd8+284];
	xor.b32  	%r1236, %r1236, %r1009;
	ld.global.u32 	%r1010, [%rd8+288];
	xor.b32  	%r1235, %r1235, %r1010;
	ld.global.u32 	%r1011, [%rd8+292];
	xor.b32  	%r1234, %r1234, %r1011;
	ld.global.u32 	%r1012, [%rd8+296];
	xor.b32  	%r1233, %r1233, %r1012;
$L__BB1_109:
	and.b32  	%r1014, %r906, 32768;
	setp.eq.s32 	%p59, %r1014, 0;
	@%p59 bra 	$L__BB1_111;
	ld.global.u32 	%r1015, [%rd8+300];
	xor.b32  	%r1237, %r1237, %r1015;
	ld.global.u32 	%r1016, [%rd8+304];
	xor.b32  	%r1236, %r1236, %r1016;
	ld.global.u32 	%r1017, [%rd8+308];
	xor.b32  	%r1235, %r1235, %r1017;
	ld.global.u32 	%r1018, [%rd8+312];
	xor.b32  	%r1234, %r1234, %r1018;
	ld.global.u32 	%r1019, [%rd8+316];
	xor.b32  	%r1233, %r1233, %r1019;
$L__BB1_111:
	add.s32 	%r1416, %r1416, 16;
	setp.ne.s32 	%p60, %r1416, 32;
	@%p60 bra 	$L__BB1_79;
	mad.lo.s32 	%r1020, %r1410, -31, %r376;
	add.s32 	%r1410, %r1020, 1;
	setp.ne.s32 	%p61, %r1410, 5;
	@%p61 bra 	$L__BB1_78;
	st.local.u32 	[%rd2+4], %r1237;
	st.local.v2.u32 	[%rd2+8], {%r1236, %r1235};
	st.local.v2.u32 	[%rd2+16], {%r1234, %r1233};
$L__BB1_114:
	shr.u64 	%rd64, %rd4, 2;
	add.s32 	%r1220, %r1220, 1;
	setp.gt.u64 	%p62, %rd4, 3;
	@%p62 bra 	$L__BB1_2;
$L__BB1_115:
	add.u64 	%rd29, %SP, 48;
	add.u64 	%rd10, %SPL, 48;
	mov.b32 	%r1021, 0;
	st.local.v2.u32 	[%rd2+24], {%r1021, %r1021};
	st.local.u32 	[%rd2+32], %r1021;
	mov.b64 	%rd30, 0;
	st.local.u64 	[%rd2+40], %rd30;
	setp.lt.s32 	%p63, %r660, 1;
	@%p63 bra 	$L__BB1_142;
	setp.lt.s32 	%p64, %r661, 1;
	mul.lo.s32 	%r556, %r660, %r1;
	@%p64 bra 	$L__BB1_123;
	mov.b32 	%r1513, 0;
	mov.u64 	%rd40, $str$1;
	mov.u32 	%r1536, %r1234;
	mov.u32 	%r1537, %r1235;
$L__BB1_118:
	mov.u32 	%r562, %r1237;
	mov.u32 	%r1237, %r1236;
	mov.u32 	%r1236, %r1537;
	mov.u32 	%r1537, %r1536;
	mov.u32 	%r1536, %r1233;
	shr.u32 	%r1098, %r562, 2;
	xor.b32  	%r1099, %r1098, %r562;
	shl.b32 	%r1100, %r1536, 4;
	shl.b32 	%r1101, %r1099, 1;
	xor.b32  	%r1102, %r1101, %r1100;
	xor.b32  	%r1103, %r1102, %r1099;
	xor.b32  	%r1233, %r1103, %r1536;
	add.s32 	%r1541, %r1541, 362437;
	add.s32 	%r1104, %r1233, %r1541;
	cvt.rn.f32.u32 	%f19, %r1104;
	fma.rn.f32 	%f1, %f19, 0f2F800000, 0f2F000000;
	cvt.f64.f32 	%fd8, %f1;
	st.local.f64 	[%rd10], %fd8;
	cvta.global.u64 	%rd41, %rd40;
	{ // callseq 8, 0
	.param .b64 param0;
	st.param.b64 	[param0], %rd41;
	.param .b64 param1;
	st.param.b64 	[param1], %rd29;
	.param .b32 retval0;
	call.uni (retval0), 
	vprintf, 
	(
	param0, 
	param1
	);
	ld.param.b32 	%r1105, [retval0];
	} // callseq 8
	mov.f32 	%f51, 0f00000000;
	mov.b32 	%r1514, 0;
$L__BB1_119:
	mad.lo.s32 	%r1107, %r1514, %r660, %r1513;
	mul.wide.u32 	%rd43, %r1107, 32;
	add.s64 	%rd44, %rd1, %rd43;
	ld.global.f32 	%f20, [%rd44+28];
	add.f32 	%f51, %f51, %f20;
	setp.lt.f32 	%p71, %f1, %f51;
	@%p71 bra 	$L__BB1_121;
	add.s32 	%r1514, %r1514, 1;
	setp.eq.s32 	%p72, %r1514, %r661;
	@%p72 bra 	$L__BB1_122;
	bra.uni 	$L__BB1_119;
$L__BB1_121:
	add.s32 	%r1108, %r1513, %r556;
	shl.b32 	%r1109, %r1108, 2;
	mov.u32 	%r1110, _ZZ5CycleiiP6jointsjE3sol;
	add.s32 	%r1111, %r1110, %r1109;
	st.shared.u32 	[%r1111], %r1514;
$L__BB1_122:
	add.s32 	%r1513, %r1513, 1;
	setp.eq.s32 	%p73, %r1513, %r660;
	@%p73 bra 	$L__BB1_131;
	bra.uni 	$L__BB1_118;
$L__BB1_123:
	add.s32 	%r1023, %r660, -1;
	and.b32  	%r569, %r660, 3;
	setp.lt.u32 	%p65, %r1023, 3;
	@%p65 bra 	$L__BB1_126;
	mul.lo.s32 	%r1024, %r4, 1703105765;
	sub.s32 	%r1025, %r3, %r1024;
	add.s32 	%r1543, %r1025, 8064989;
	and.b32  	%r1026, %r660, 2147483644;
	neg.s32 	%r1542, %r1026;
	mov.u64 	%rd31, $str$1;
	mov.u32 	%r1545, %r1234;
	mov.u32 	%r1546, %r1235;
	mov.u32 	%r1547, %r1236;
	mov.u32 	%r1548, %r1237;
$L__BB1_125:
	.pragma "nounroll";
	mov.u32 	%r1237, %r1233;
	shr.u32 	%r1027, %r1548, 2;
	xor.b32  	%r1028, %r1027, %r1548;
	shl.b32 	%r1029, %r1237, 4;
	shl.b32 	%r1030, %r1028, 1;
	xor.b32  	%r1031, %r1030, %r1029;
	xor.b32  	%r1032, %r1031, %r1028;
	xor.b32  	%r1236, %r1032, %r1237;
	add.s32 	%r1033, %r1543, %r1236;
	add.s32 	%r1034, %r1033, -1087311;
	cvt.rn.f32.u32 	%f4, %r1034;
	fma.rn.f32 	%f5, %f4, 0f2F800000, 0f2F000000;
	cvt.f64.f32 	%fd1, %f5;
	st.local.f64 	[%rd10], %fd1;
	cvta.global.u64 	%rd32, %rd31;
	{ // callseq 1, 0
	.param .b64 param0;
	st.param.b64 	[param0], %rd32;
	.param .b64 param1;
	st.param.b64 	[param1], %rd29;
	.param .b32 retval0;
	call.uni (retval0), 
	vprintf, 
	(
	param0, 
	param1
	);
	ld.param.b32 	%r1035, [retval0];
	} // callseq 1
	shr.u32 	%r1037, %r1547, 2;
	xor.b32  	%r1038, %r1037, %r1547;
	shl.b32 	%r1039, %r1236, 4;
	shl.b32 	%r1040, %r1038, 1;
	xor.b32  	%r1041, %r1040, %r1039;
	xor.b32  	%r1042, %r1041, %r1038;
	xor.b32  	%r1235, %r1042, %r1236;
	add.s32 	%r1043, %r1543, %r1235;
	add.s32 	%r1044, %r1043, -724874;
	cvt.rn.f32.u32 	%f6, %r1044;
	fma.rn.f32 	%f7, %f6, 0f2F800000, 0f2F000000;
	cvt.f64.f32 	%fd2, %f7;
	st.local.f64 	[%rd10], %fd2;
	{ // callseq 2, 0
	.param .b64 param0;
	st.param.b64 	[param0], %rd32;
	.param .b64 param1;
	st.param.b64 	[param1], %rd29;
	.param .b32 retval0;
	call.uni (retval0), 
	vprintf, 
	(
	param0, 
	param1
	);
	ld.param.b32 	%r1045, [retval0];
	} // callseq 2
	shr.u32 	%r1047, %r1546, 2;
	xor.b32  	%r1048, %r1047, %r1546;
	shl.b32 	%r1049, %r1235, 4;
	shl.b32 	%r1050, %r1048, 1;
	xor.b32  	%r1051, %r1050, %r1049;
	xor.b32  	%r1052, %r1051, %r1048;
	xor.b32  	%r1234, %r1052, %r1235;
	add.s32 	%r1053, %r1543, %r1234;
	add.s32 	%r1054, %r1053, -362437;
	cvt.rn.f32.u32 	%f8, %r1054;
	fma.rn.f32 	%f9, %f8, 0f2F800000, 0f2F000000;
	cvt.f64.f32 	%fd3, %f9;
	st.local.f64 	[%rd10], %fd3;
	{ // callseq 3, 0
	.param .b64 param0;
	st.param.b64 	[param0], %rd32;
	.param .b64 param1;
	st.param.b64 	[param1], %rd29;
	.param .b32 retval0;
	call.uni (retval0), 
	vprintf, 
	(
	param0, 
	param1
	);
	ld.param.b32 	%r1055, [retval0];
	} // callseq 3
	shr.u32 	%r1057, %r1545, 2;
	xor.b32  	%r1058, %r1057, %r1545;
	shl.b32 	%r1059, %r1234, 4;
	shl.b32 	%r1060, %r1058, 1;
	xor.b32  	%r1061, %r1060, %r1059;
	xor.b32  	%r1062, %r1061, %r1058;
	xor.b32  	%r1233, %r1062, %r1234;
	add.s32 	%r1063, %r1543, %r1233;
	cvt.rn.f32.u32 	%f10, %r1063;
	fma.rn.f32 	%f11, %f10, 0f2F800000, 0f2F000000;
	cvt.f64.f32 	%fd4, %f11;
	st.local.f64 	[%rd10], %fd4;
	{ // callseq 4, 0
	.param .b64 param0;
	st.param.b64 	[param0], %rd32;
	.param .b64 param1;
	st.param.b64 	[param1], %rd29;
	.param .b32 retval0;
	call.uni (retval0), 
	vprintf, 
	(
	param0, 
	param1
	);
	ld.param.b32 	%r1064, [retval0];
	} // callseq 4
	add.s32 	%r619, %r1543, 1449748;
	add.s32 	%r1542, %r1542, 4;
	setp.eq.s32 	%p66, %r1542, 0;
	mov.u32 	%r1541, %r1543;
	mov.u32 	%r1543, %r619;
	mov.u32 	%r1545, %r1234;
	mov.u32 	%r1546, %r1235;
	mov.u32 	%r1547, %r1236;
	mov.u32 	%r1548, %r1237;
	@%p66 bra 	$L__BB1_126;
	bra.uni 	$L__BB1_125;
$L__BB1_126:
	setp.eq.s32 	%p67, %r569, 0;
	mov.u32 	%r1536, %r1234;
	mov.u32 	%r1537, %r1235;
	@%p67 bra 	$L__BB1_131;
	setp.eq.s32 	%p68, %r569, 1;
	mov.u32 	%r1531, %r1233;
	mov.u32 	%r1532, %r1234;
	mov.u32 	%r1533, %r1235;
	mov.u32 	%r1534, %r1236;
	mov.u32 	%r1535, %r1237;
	@%p68 bra 	$L__BB1_129;
	shr.u32 	%r1067, %r1237, 2;
	xor.b32  	%r1068, %r1067, %r1237;
	shl.b32 	%r1069, %r1233, 4;
	shl.b32 	%r1070, %r1068, 1;
	xor.b32  	%r1071, %r1070, %r1069;
	xor.b32  	%r1072, %r1071, %r1068;
	xor.b32  	%r1536, %r1072, %r1233;
	add.s32 	%r1073, %r1541, %r1536;
	add.s32 	%r1074, %r1073, 362437;
	cvt.rn.f32.u32 	%f12, %r1074;
	fma.rn.f32 	%f13, %f12, 0f2F800000, 0f2F000000;
	cvt.f64.f32 	%fd5, %f13;
	st.local.f64 	[%rd10], %fd5;
	mov.u64 	%rd34, $str$1;
	cvta.global.u64 	%rd35, %rd34;
	{ // callseq 5, 0
	.param .b64 param0;
	st.param.b64 	[param0], %rd35;
	.param .b64 param1;
	st.param.b64 	[param1], %rd29;
	.param .b32 retval0;
	call.uni (retval0), 
	vprintf, 
	(
	param0, 
	param1
	);
	ld.param.b32 	%r1075, [retval0];
	} // callseq 5
	shr.u32 	%r1077, %r1236, 2;
	xor.b32  	%r1078, %r1077, %r1236;
	shl.b32 	%r1079, %r1536, 4;
	shl.b32 	%r1080, %r1078, 1;
	xor.b32  	%r1081, %r1080, %r1079;
	xor.b32  	%r1082, %r1081, %r1078;
	xor.b32  	%r1531, %r1082, %r1536;
	add.s32 	%r1541, %r1541, 724874;
	add.s32 	%r1083, %r1531, %r1541;
	cvt.rn.f32.u32 	%f14, %r1083;
	fma.rn.f32 	%f15, %f14, 0f2F800000, 0f2F000000;
	cvt.f64.f32 	%fd6, %f15;
	st.local.f64 	[%rd10], %fd6;
	{ // callseq 6, 0
	.param .b64 param0;
	st.param.b64 	[param0], %rd35;
	.param .b64 param1;
	st.param.b64 	[param1], %rd29;
	.param .b32 retval0;
	call.uni (retval0), 
	vprintf, 
	(
	param0, 
	param1
	);
	ld.param.b32 	%r1084, [retval0];
	} // callseq 6
	mov.u32 	%r1532, %r1536;
	mov.u32 	%r1533, %r1233;
	mov.u32 	%r1534, %r1234;
	mov.u32 	%r1535, %r1235;
$L__BB1_129:
	and.b32  	%r1086, %r660, 1;
	setp.eq.b32 	%p69, %r1086, 1;
	not.pred 	%p70, %p69;
	mov.u32 	%r1537, %r1233;
	mov.u32 	%r1236, %r1234;
	mov.u32 	%r1237, %r1235;
	mov.u32 	%r1233, %r1531;
	@%p70 bra 	$L__BB1_131;
	shr.u32 	%r1087, %r1535, 2;
	xor.b32  	%r1088, %r1087, %r1535;
	shl.b32 	%r1089, %r1531, 4;
	shl.b32 	%r1090, %r1088, 1;
	xor.b32  	%r1091, %r1090, %r1089;
	xor.b32  	%r1092, %r1091, %r1088;
	xor.b32  	%r1233, %r1092, %r1531;
	add.s32 	%r1541, %r1541, 362437;
	add.s32 	%r1093, %r1233, %r1541;
	cvt.rn.f32.u32 	%f16, %r1093;
	fma.rn.f32 	%f17, %f16, 0f2F800000, 0f2F000000;
	cvt.f64.f32 	%fd7, %f17;
	st.local.f64 	[%rd10], %fd7;
	mov.u64 	%rd37, $str$1;
	cvta.global.u64 	%rd38, %rd37;
	{ // callseq 7, 0
	.param .b64 param0;
	st.param.b64 	[param0], %rd38;
	.param .b64 param1;
	st.param.b64 	[param1], %rd29;
	.param .b32 retval0;
	call.uni (retval0), 
	vprintf, 
	(
	param0, 
	param1
	);
	ld.param.b32 	%r1094, [retval0];
	} // callseq 7
	mov.u32 	%r1536, %r1531;
	mov.u32 	%r1537, %r1532;
	mov.u32 	%r1236, %r1533;
	mov.u32 	%r1237, %r1534;
$L__BB1_131:
	st.local.v2.u32 	[%rd2+8], {%r1236, %r1537};
	st.local.v2.u32 	[%rd2+16], {%r1536, %r1233};
	st.local.v2.u32 	[%rd2], {%r1541, %r1237};
	add.s32 	%r1113, %r660, -1;
	and.b32  	%r604, %r660, 7;
	setp.lt.u32 	%p74, %r1113, 7;
	mov.b32 	%r1551, 0;
	@%p74 bra 	$L__BB1_134;
	and.b32  	%r1551, %r660, 2147483640;
	neg.s32 	%r1550, %r1551;
	shl.b32 	%r1114, %r556, 2;
	mov.u32 	%r1115, _ZZ5CycleiiP6jointsjE3sol;
	add.s32 	%r1116, %r1114, %r1115;
	add.s32 	%r1549, %r1116, 16;
	mov.u64 	%rd45, $str$2;
$L__BB1_133:
	.pragma "nounroll";
	ld.shared.u32 	%r1117, [%r1549+-16];
	st.local.u32 	[%rd10], %r1117;
	cvta.global.u64 	%rd46, %rd45;
	{ // callseq 9, 0
	.param .b64 param0;
	st.param.b64 	[param0], %rd46;
	.param .b64 param1;
	st.param.b64 	[param1], %rd29;
	.param .b32 retval0;
	call.uni (retval0), 
	vprintf, 
	(
	param0, 
	param1
	);
	ld.param.b32 	%r1118, [retval0];
	} // callseq 9
	ld.shared.u32 	%r1120, [%r1549+-12];
	st.local.u32 	[%rd10], %r1120;
	{ // callseq 10, 0
	.param .b64 param0;
	st.param.b64 	[param0], %rd46;
	.param .b64 param1;
	st.param.b64 	[param1], %rd29;
	.param .b32 retval0;
	call.uni (retval0), 
	vprintf, 
	(
	param0, 
	param1
	);
	ld.param.b32 	%r1121, [retval0];
	} // callseq 10
	ld.shared.u32 	%r1123, [%r1549+-8];
	st.local.u32 	[%rd10], %r1123;
	{ // callseq 11, 0
	.param .b64 param0;
	st.param.b64 	[param0], %rd46;
	.param .b64 param1;
	st.param.b64 	[param1], %rd29;
	.param .b32 retval0;
	call.uni (retval0), 
	vprintf, 
	(
	param0, 
	param1
	);
	ld.param.b32 	%r1124, [retval0];
	} // callseq 11
	ld.shared.u32 	%r1126, [%r1549+-4];
	st.local.u32 	[%rd10], %r1126;
	{ // callseq 12, 0
	.param .b64 param0;
	st.param.b64 	[param0], %rd46;
	.param .b64 param1;
	st.param.b64 	[param1], %rd29;
	.param .b32 retval0;
	call.uni (retval0), 
	vprintf, 
	(
	param0, 
	param1
	);
	ld.param.b32 	%r1127, [retval0];
	} // callseq 12
	ld.shared.u32 	%r1129, [%r1549];
	st.local.u32 	[%rd10], %r1129;
	{ // callseq 13, 0
	.param .b64 param0;
	st.param.b64 	[param0], %rd46;
	.param .b64 param1;
	st.param.b64 	[param1], %rd29;
	.param .b32 retval0;
	call.uni (retval0), 
	vprintf, 
	(
	param0, 
	param1
	);
	ld.param.b32 	%r1130, [retval0];
	} // callseq 13
	ld.shared.u32 	%r1132, [%r1549+4];
	st.local.u32 	[%rd10], %r1132;
	{ // callseq 14, 0
	.param .b64 param0;
	st.param.b64 	[param0], %rd46;
	.param .b64 param1;
	st.param.b64 	[param1], %rd29;
	.param .b32 retval0;
	call.uni (retval0), 
	vprintf, 
	(
	param0, 
	param1
	);
	ld.param.b32 	%r1133, [retval0];
	} // callseq 14
	ld.shared.u32 	%r1135, [%r1549+8];
	st.local.u32 	[%rd10], %r1135;
	{ // callseq 15, 0
	.param .b64 param0;
	st.param.b64 	[param0], %rd46;
	.param .b64 param1;
	st.param.b64 	[param1], %rd29;
	.param .b32 retval0;
	call.uni (retval0), 
	vprintf, 
	(
	param0, 
	param1
	);
	ld.param.b32 	%r1136, [retval0];
	} // callseq 15
	ld.shared.u32 	%r1138, [%r1549+12];
	st.local.u32 	[%rd10], %r1138;
	{ // callseq 16, 0
	.param .b64 param0;
	st.param.b64 	[param0], %rd46;
	.param .b64 param1;
	st.param.b64 	[param1], %rd29;
	.param .b32 retval0;
	call.uni (retval0), 
	vprintf, 
	(
	param0, 
	param1
	);
	ld.param.b32 	%r1139, [retval0];
	} // callseq 16
	add.s32 	%r1550, %r1550, 8;
	add.s32 	%r1549, %r1549, 32;
	setp.ne.s32 	%p75, %r1550, 0;
	@%p75 bra 	$L__BB1_133;
$L__BB1_134:
	setp.eq.s32 	%p76, %r604, 0;
	@%p76 bra 	$L__BB1_142;
	and.b32  	%r626, %r660, 3;
	setp.lt.u32 	%p77, %r604, 4;
	@%p77 bra 	$L__BB1_137;
	add.s32 	%r1141, %r1551, %r556;
	shl.b32 	%r1142, %r1141, 2;
	mov.u32 	%r1143, _ZZ5CycleiiP6jointsjE3sol;
	add.s32 	%r1144, %r1143, %r1142;
	ld.shared.u32 	%r1145, [%r1144];
	st.local.u32 	[%rd10], %r1145;
	mov.u64 	%rd48, $str$2;
	cvta.global.u64 	%rd49, %rd48;
	{ // callseq 17, 0
	.param .b64 param0;
	st.param.b64 	[param0], %rd49;
	.param .b64 param1;
	st.param.b64 	[param1], %rd29;
	.param .b32 retval0;
	call.uni (retval0), 
	vprintf, 
	(
	param0, 
	param1
	);
	ld.param.b32 	%r1146, [retval0];
	} // callseq 17
	ld.shared.u32 	%r1148, [%r1144+4];
	st.local.u32 	[%rd10], %r1148;
	{ // callseq 18, 0
	.param .b64 param0;
	st.param.b64 	[param0], %rd49;
	.param .b64 param1;
	st.param.b64 	[param1], %rd29;
	.param .b32 retval0;
	call.uni (retval0), 
	vprintf, 
	(
	param0, 
	param1
	);
	ld.param.b32 	%r1149, [retval0];
	} // callseq 18
	ld.shared.u32 	%r1151, [%r1144+8];
	st.local.u32 	[%rd10], %r1151;
	{ // callseq 19, 0
	.param .b64 param0;
	st.param.b64 	[param0], %rd49;
	.param .b64 param1;
	st.param.b64 	[param1], %rd29;
	.param .b32 retval0;
	call.uni (retval0), 
	vprintf, 
	(
	param0, 
	param1
	);
	ld.param.b32 	%r1152, [retval0];
	} // callseq 19
	ld.shared.u32 	%r1154, [%r1144+12];
	st.local.u32 	[%rd10], %r1154;
	{ // callseq 20, 0
	.param .b64 param0;
	st.param.b64 	[param0], %rd49;
	.param .b64 param1;
	st.param.b64 	[param1], %rd29;
	.param .b32 retval0;
	call.uni (retval0), 
	vprintf, 
	(
	param0, 
	param1
	);
	ld.param.b32 	%r1155, [retval0];
	} // callseq 20
	add.s32 	%r1551, %r1551, 4;
$L__BB1_137:
	setp.eq.s32 	%p78, %r626, 0;
	@%p78 bra 	$L__BB1_142;
	setp.eq.s32 	%p79, %r626, 1;
	@%p79 bra 	$L__BB1_140;
	add.s32 	%r1157, %r1551, %r556;
	shl.b32 	%r1158, %r1157, 2;
	mov.u32 	%r1159, _ZZ5CycleiiP6jointsjE3sol;
	add.s32 	%r1160, %r1159, %r1158;
	ld.shared.u32 	%r1161, [%r1160];
	st.local.u32 	[%rd10], %r1161;
	mov.u64 	%rd51, $str$2;
	cvta.global.u64 	%rd52, %rd51;
	{ // callseq 21, 0
	.param .b64 param0;
	st.param.b64 	[param0], %rd52;
	.param .b64 param1;
	st.param.b64 	[param1], %rd29;
	.param .b32 retval0;
	call.uni (retval0), 
	vprintf, 
	(
	param0, 
	param1
	);
	ld.param.b32 	%r1162, [retval0];
	} // callseq 21
	ld.shared.u32 	%r1164, [%r1160+4];
	st.local.u32 	[%rd10], %r1164;
	{ // callseq 22, 0
	.param .b64 param0;
	st.param.b64 	[param0], %rd52;
	.param .b64 param1;
	st.param.b64 	[param1], %rd29;
	.param .b32 retval0;
	call.uni (retval0), 
	vprintf, 
	(
	param0, 
	param1
	);
	ld.param.b32 	%r1165, [retval0];
	} // callseq 22
	add.s32 	%r1551, %r1551, 2;
$L__BB1_140:
	and.b32  	%r1167, %r660, 1;
	setp.eq.b32 	%p80, %r1167, 1;
	not.pred 	%p81, %p80;
	@%p81 bra 	$L__BB1_142;
	add.s32 	%r1168, %r1551, %r556;
	shl.b32 	%r1169, %r1168, 2;
	mov.u32 	%r1170, _ZZ5CycleiiP6jointsjE3sol;
	add.s32 	%r1171, %r1170, %r1169;
	ld.shared.u32 	%r1172, [%r1171];
	st.local.u32 	[%rd10], %r1172;
	mov.u64 	%rd54, $str$2;
	cvta.global.u64 	%rd55, %rd54;
	{ // callseq 23, 0
	.param .b64 param0;
	st.param.b64 	[param0], %rd55;
	.param .b64 param1;
	st.param.b64 	[param1], %rd29;
	.param .b32 retval0;
	call.uni (retval0), 
	vprintf, 
	(
	param0, 
	param1
	);
	ld.param.b32 	%r1173, [retval0];
	} // callseq 23
$L__BB1_142:
	mov.u64 	%rd57, $str$3;
	cvta.global.u64 	%rd58, %rd57;
	{ // callseq 24, 0
	.param .b64 param0;
	st.param.b64 	[param0], %rd58;
	.param .b64 param1;
	st.param.b64 	[param1], 0;
	.param .b32 retval0;
	call.uni (retval0), 
	vprintf, 
	(
	param0, 
	param1
	);
	ld.param.b32 	%r1175, [retval0];
	} // callseq 24
	bar.sync 	0;
	st.local.u32 	[%rd10], %r1;
	mov.u64 	%rd59, $str$4;
	cvta.global.u64 	%rd60, %rd59;
	{ // callseq 25, 0
	.param .b64 param0;
	st.param.b64 	[param0], %rd60;
	.param .b64 param1;
	st.param.b64 	[param1], %rd29;
	.param .b32 retval0;
	call.uni (retval0), 
	vprintf, 
	(
	param0, 
	param1
	);
	ld.param.b32 	%r1177, [retval0];
	} // callseq 25
	mul.lo.s32 	%r631, %r661, %r660;
	setp.lt.s32 	%p82, %r631, 1;
	@%p82 bra 	$L__BB1_198;
	div.u32 	%r632, %r1, %r660;
	mul.lo.s32 	%r1180, %r632, %r660;
	sub.s32 	%r633, %r1, %r1180;
	mul.wide.u32 	%rd62, %r1, 32;
	add.s64 	%rd63, %rd1, %rd62;
	add.s64 	%rd11, %rd63, 28;
	and.b32  	%r634, %r631, 7;
	setp.lt.u32 	%p83, %r631, 8;
	mov.b32 	%r1557, 0;
	@%p83 bra 	$L__BB1_170;
	and.b32  	%r1557, %r631, 2147483640;
	neg.s32 	%r1554, %r1557;
	shl.b32 	%r637, %r660, 2;
	mov.b32 	%r1555, 0;
$L__BB1_145:
	.pragma "nounroll";
	mad.lo.s32 	%r1182, %r1555, %r660, %r633;
	shl.b32 	%r1183, %r1182, 2;
	mov.u32 	%r1184, _ZZ5CycleiiP6jointsjE3sol;
	add.s32 	%r640, %r1184, %r1183;
	ld.shared.u32 	%r1185, [%r640];
	setp.ne.s32 	%p84, %r632, %r1185;
	@%p84 bra 	$L__BB1_147;
	atom.global.add.f32 	%f22, [%rd11], 0f3F800000;
	bra.uni 	$L__BB1_148;
$L__BB1_147:
	atom.global.add.f32 	%f21, [%rd11], 0fBE4CCCCD;
$L__BB1_148:
	add.s32 	%r641, %r640, %r637;
	ld.shared.u32 	%r1186, [%r641];
	setp.eq.s32 	%p85, %r632, %r1186;
	@%p85 bra 	$L__BB1_150;
	atom.global.add.f32 	%f23, [%rd11], 0fBE4CCCCD;
	bra.uni 	$L__BB1_151;
$L__BB1_150:
	atom.global.add.f32 	%f24, [%rd11], 0f3F800000;
$L__BB1_151:
	add.s32 	%r642, %r641, %r637;
	ld.shared.u32 	%r1187, [%r642];
	setp.eq.s32 	%p86, %r632, %r1187;
	@%p86 bra 	$L__BB1_153;
	atom.global.add.f32 	%f25, [%rd11], 0fBE4CCCCD;
	bra.uni 	$L__BB1_154;
$L__BB1_153:
	atom.global.add.f32 	%f26, [%rd11], 0f3F800000;
$L__BB1_154:
	add.s32 	%r643, %r642, %r637;
	ld.shared.u32 	%r1188, [%r643];
	setp.eq.s32 	%p87, %r632, %r1188;
	@%p87 bra 	$L__BB1_156;
	atom.global.add.f32 	%f27, [%rd11], 0fBE4CCCCD;
	bra.uni 	$L__BB1_157;
$L__BB1_156:
	atom.global.add.f32 	%f28, [%rd11], 0f3F800000;
$L__BB1_157:
	add.s32 	%r644, %r643, %r637;
	ld.shared.u32 	%r1189, [%r644];
	setp.eq.s32 	%p88, %r632, %r1189;
	@%p88 bra 	$L__BB1_159;
	atom.global.add.f32 	%f29, [%rd11], 0fBE4CCCCD;
	bra.uni 	$L__BB1_160;
$L__BB1_159:
	atom.global.add.f32 	%f30, [%rd11], 0f3F800000;
$L__BB1_160:
	add.s32 	%r645, %r644, %r637;
	ld.shared.u32 	%r1190, [%r645];
	setp.eq.s32 	%p89, %r632, %r1190;
	@%p89 bra 	$L__BB1_162;
	atom.global.add.f32 	%f31, [%rd11], 0fBE4CCCCD;
	bra.uni 	$L__BB1_163;
$L__BB1_162:
	atom.global.add.f32 	%f32, [%rd11], 0f3F800000;
$L__BB1_163:
	add.s32 	%r646, %r645, %r637;
	ld.shared.u32 	%r1191, [%r646];
	setp.eq.s32 	%p90, %r632, %r1191;
	@%p90 bra 	$L__BB1_165;
	atom.global.add.f32 	%f33, [%rd11], 0fBE4CCCCD;
	bra.uni 	$L__BB1_166;
$L__BB1_165:
	atom.global.add.f32 	%f34, [%rd11], 0f3F800000;
$L__BB1_166:
	add.s32 	%r1192, %r646, %r637;
	ld.shared.u32 	%r1193, [%r1192];
	setp.eq.s32 	%p91, %r632, %r1193;
	@%p91 bra 	$L__BB1_168;
	atom.global.add.f32 	%f35, [%rd11], 0fBE4CCCCD;
	bra.uni 	$L__BB1_169;
$L__BB1_168:
	atom.global.add.f32 	%f36, [%rd11], 0f3F800000;
$L__BB1_169:
	add.s32 	%r1555, %r1555, 8;
	add.s32 	%r1554, %r1554, 8;
	setp.ne.s32 	%p92, %r1554, 0;
	@%p92 bra 	$L__BB1_145;
$L__BB1_170:
	setp.eq.s32 	%p93, %r634, 0;
	@%p93 bra 	$L__BB1_198;
	and.b32  	%r650, %r631, 3;
	setp.lt.u32 	%p94, %r634, 4;
	@%p94 bra 	$L__BB1_185;
	mad.lo.s32 	%r1194, %r1557, %r660, %r633;
	shl.b32 	%r1195, %r1194, 2;
	mov.u32 	%r1196, _ZZ5CycleiiP6jointsjE3sol;
	add.s32 	%r651, %r1196, %r1195;
	ld.shared.u32 	%r1197, [%r651];
	setp.eq.s32 	%p95, %r632, %r1197;
	@%p95 bra 	$L__BB1_174;
	atom.global.add.f32 	%f37, [%rd11], 0fBE4CCCCD;
	bra.uni 	$L__BB1_175;
$L__BB1_174:
	atom.global.add.f32 	%f38, [%rd11], 0f3F800000;
$L__BB1_175:
	shl.b32 	%r652, %r660, 2;
	add.s32 	%r653, %r651, %r652;
	ld.shared.u32 	%r1198, [%r653];
	setp.eq.s32 	%p96, %r632, %r1198;
	@%p96 bra 	$L__BB1_177;
	atom.global.add.f32 	%f39, [%rd11], 0fBE4CCCCD;
	bra.uni 	$L__BB1_178;
$L__BB1_177:
	atom.global.add.f32 	%f40, [%rd11], 0f3F800000;
$L__BB1_178:
	add.s32 	%r654, %r653, %r652;
	ld.shared.u32 	%r1199, [%r654];
	setp.eq.s32 	%p97, %r632, %r1199;
	@%p97 bra 	$L__BB1_180;
	atom.global.add.f32 	%f41, [%rd11], 0fBE4CCCCD;
	bra.uni 	$L__BB1_181;
$L__BB1_180:
	atom.global.add.f32 	%f42, [%rd11], 0f3F800000;
$L__BB1_181:
	add.s32 	%r1200, %r654, %r652;
	ld.shared.u32 	%r1201, [%r1200];
	setp.eq.s32 	%p98, %r632, %r1201;
	@%p98 bra 	$L__BB1_183;
	atom.global.add.f32 	%f43, [%rd11], 0fBE4CCCCD;
	bra.uni 	$L__BB1_184;
$L__BB1_183:
	atom.global.add.f32 	%f44, [%rd11], 0f3F800000;
$L__BB1_184:
	add.s32 	%r1557, %r1557, 4;
$L__BB1_185:
	setp.eq.s32 	%p99, %r650, 0;
	@%p99 bra 	$L__BB1_198;
	setp.eq.s32 	%p100, %r650, 1;
	@%p100 bra 	$L__BB1_194;
	mad.lo.s32 	%r1202, %r1557, %r660, %r633;
	shl.b32 	%r1203, %r1202, 2;
	mov.u32 	%r1204, _ZZ5CycleiiP6jointsjE3sol;
	add.s32 	%r657, %r1204, %r1203;
	ld.shared.u32 	%r1205, [%r657];
	setp.eq.s32 	%p101, %r632, %r1205;
	@%p101 bra 	$L__BB1_189;
	atom.global.add.f32 	%f45, [%rd11], 0fBE4CCCCD;
	bra.uni 	$L__BB1_190;
$L__BB1_189:
	atom.global.add.f32 	%f46, [%rd11], 0f3F800000;
$L__BB1_190:
	shl.b32 	%r1206, %r660, 2;
	add.s32 	%r1207, %r657, %r1206;
	ld.shared.u32 	%r1208, [%r1207];
	setp.eq.s32 	%p102, %r632, %r1208;
	@%p102 bra 	$L__BB1_192;
	atom.global.add.f32 	%f47, [%rd11], 0fBE4CCCCD;
	bra.uni 	$L__BB1_193;
$L__BB1_192:
	atom.global.add.f32 	%f48, [%rd11], 0f3F800000;
$L__BB1_193:
	add.s32 	%r1557, %r1557, 2;
$L__BB1_194:
	and.b32  	%r1209, %r631, 1;
	setp.eq.b32 	%p103, %r1209, 1;
	not.pred 	%p104, %p103;
	@%p104 bra 	$L__BB1_198;
	mad.lo.s32 	%r1210, %r1557, %r660, %r633;
	shl.b32 	%r1211, %r1210, 2;
	mov.u32 	%r1212, _ZZ5CycleiiP6jointsjE3sol;
	add.s32 	%r1213, %r1212, %r1211;
	ld.shared.u32 	%r1214, [%r1213];
	setp.eq.s32 	%p105, %r632, %r1214;
	@%p105 bra 	$L__BB1_197;
	atom.global.add.f32 	%f49, [%rd11], 0fBE4CCCCD;
	bra.uni 	$L__BB1_198;
$L__BB1_197:
	atom.global.add.f32 	%f50, [%rd11], 0f3F800000;
$L__BB1_198:
	ret;

}
	// .globl	_Z12print_matrixP6jointsii
.visible .entry _Z12print_matrixP6jointsii(
	.param .u64 .ptr .align 1 _Z12print_matrixP6jointsii_param_0,
	.param .u32 _Z12print_matrixP6jointsii_param_1,
	.param .u32 _Z12print_matrixP6jointsii_param_2
)
{
	.local .align 8 .b8 	__local_depot2[8];
	.reg .b64 	%SP;
	.reg .b64 	%SPL;
	.reg .pred 	%p<25>;
	.reg .b32 	%r<108>;
	.reg .b32 	%f<16>;
	.reg .b64 	%rd<91>;
	.reg .b64 	%fd<16>;

	mov.u64 	%SPL, __local_depot2;
	cvta.local.u64 	%SP, %SPL;
	ld.param.u64 	%rd10, [_Z12print_matrixP6jointsii_param_0];
	ld.param.u32 	%r20, [_Z12print_matrixP6jointsii_param_1];
	ld.param.u32 	%r21, [_Z12print_matrixP6jointsii_param_2];
	add.u64 	%rd11, %SP, 0;
	add.u64 	%rd1, %SPL, 0;
	mul.lo.s32 	%r1, %r21, %r20;
	setp.lt.s32 	%p1, %r1, 1;
	@%p1 bra 	$L__BB2_41;
	cvta.to.global.u64 	%rd88, %rd10;
	add.s32 	%r2, %r20, -1;
	and.b32  	%r3, %r1, 7;
	setp.lt.u32 	%p2, %r1, 8;
	mov.b32 	%r106, 0;
	@%p2 bra 	$L__BB2_20;
	and.b32  	%r106, %r1, 2147483640;
	mov.b32 	%r104, 0;
	mov.u64 	%rd12, $str$5;
	mov.u64 	%rd15, $str$6;
$L__BB2_3:
	.pragma "nounroll";
	ld.global.f32 	%f1, [%rd88+28];
	cvt.f64.f32 	%fd1, %f1;
	st.local.f64 	[%rd1], %fd1;
	cvta.global.u64 	%rd13, %rd12;
	{ // callseq 26, 0
	.param .b64 param0;
	st.param.b64 	[param0], %rd13;
	.param .b64 param1;
	st.param.b64 	[param1], %rd11;
	.param .b32 retval0;
	call.uni (retval0), 
	vprintf, 
	(
	param0, 
	param1
	);
	ld.param.b32 	%r24, [retval0];
	} // callseq 26
	rem.s32 	%r26, %r104, %r20;
	setp.ne.s32 	%p3, %r26, %r2;
	@%p3 bra 	$L__BB2_5;
	cvta.global.u64 	%rd16, %rd15;
	{ // callseq 27, 0
	.param .b64 param0;
	st.param.b64 	[param0], %rd16;
	.param .b64 param1;
	st.param.b64 	[param1], 0;
	.param .b32 retval0;
	call.uni (retval0), 
	vprintf, 
	(
	param0, 
	param1
	);
	ld.param.b32 	%r27, [retval0];
	} // callseq 27
$L__BB2_5:
	ld.global.f32 	%f2, [%rd88+60];
	cvt.f64.f32 	%fd2, %f2;
	st.local.f64 	[%rd1], %fd2;
	cvta.global.u64 	%rd18, %rd12;
	{ // callseq 28, 0
	.param .b64 param0;
	st.param.b64 	[param0], %rd18;
	.param .b64 param1;
	st.param.b64 	[param1], %rd11;
	.param .b32 retval0;
	call.uni (retval0), 
	vprintf, 
	(
	param0, 
	param1
	);
	ld.param.b32 	%r29, [retval0];
	} // callseq 28
	add.s32 	%r6, %r104, 1;
	rem.s32 	%r31, %r6, %r20;
	setp.ne.s32 	%p4, %r31, %r2;
	@%p4 bra 	$L__BB2_7;
	cvta.global.u64 	%rd21, %rd15;
	{ // callseq 29, 0
	.param .b64 param0;
	st.param.b64 	[param0], %rd21;
	.param .b64 param1;
	st.param.b64 	[param1], 0;
	.param .b32 retval0;
	call.uni (retval0), 
	vprintf, 
	(
	param0, 
	param1
	);
	ld.param.b32 	%r32, [retval0];
	} // callseq 29
$L__BB2_7:
	ld.global.f32 	%f3, [%rd88+92];
	cvt.f64.f32 	%fd3, %f3;
	st.local.f64 	[%rd1], %fd3;
	cvta.global.u64 	%rd23, %rd12;
	{ // callseq 30, 0
	.param .b64 param0;
	st.param.b64 	[param0], %rd23;
	.param .b64 param1;
	st.param.b64 	[param1], %rd11;
	.param .b32 retval0;
	call.uni (retval0), 
	vprintf, 
	(
	param0, 
	param1
	);
	ld.param.b32 	%r34, [retval0];
	} // callseq 30
	add.s32 	%r7, %r6, 1;
	rem.s32 	%r36, %r7, %r20;
	setp.ne.s32 	%p5, %r36, %r2;
	@%p5 bra 	$L__BB2_9;
	cvta.global.u64 	%rd26, %rd15;
	{ // callseq 31, 0
	.param .b64 param0;
	st.param.b64 	[param0], %rd26;
	.param .b64 param1;
	st.param.b64 	[param1], 0;
	.param .b32 retval0;
	call.uni (retval0), 
	vprintf, 
	(
	param0, 
	param1
	);
	ld.param.b32 	%r37, [retval0];
	} // callseq 31
$L__BB2_9:
	ld.global.f32 	%f4, [%rd88+124];
	cvt.f64.f32 	%fd4, %f4;
	st.local.f64 	[%rd1], %fd4;
	cvta.global.u64 	%rd28, %rd12;
	{ // callseq 32, 0
	.param .b64 param0;
	st.param.b64 	[param0], %rd28;
	.param .b64 param1;
	st.param.b64 	[param1], %rd11;
	.param .b32 retval0;
	call.uni (retval0), 
	vprintf, 
	(
	param0, 
	param1
	);
	ld.param.b32 	%r39, [retval0];
	} // callseq 32
	add.s32 	%r8, %r7, 1;
	rem.s32 	%r41, %r8, %r20;
	setp.ne.s32 	%p6, %r41, %r2;
	@%p6 bra 	$L__BB2_11;
	cvta.global.u64 	%rd31, %rd15;
	{ // callseq 33, 0
	.param .b64 param0;
	st.param.b64 	[param0], %rd31;
	.param .b64 param1;
	st.param.b64 	[param1], 0;
	.param .b32 retval0;
	call.uni (retval0), 
	vprintf, 
	(
	param0, 
	param1
	);
	ld.param.b32 	%r42, [retval0];
	} // callseq 33
$L__BB2_11:
	ld.global.f32 	%f5, [%rd88+156];
	cvt.f64.f32 	%fd5, %f5;
	st.local.f64 	[%rd1], %fd5;
	cvta.global.u64 	%rd33, %rd12;
	{ // callseq 34, 0
	.param .b64 param0;
	st.param.b64 	[param0], %rd33;
	.param .b64 param1;
	st.param.b64 	[param1], %rd11;
	.param .b32 retval0;
	call.uni (retval0), 
	vprintf, 
	(
	param0, 
	param1
	);
	ld.param.b32 	%r44, [retval0];
	} // callseq 34
	add.s32 	%r9, %r8, 1;
	rem.s32 	%r46, %r9, %r20;
	setp.ne.s32 	%p7, %r46, %r2;
	@%p7 bra 	$L__BB2_13;
	cvta.global.u64 	%rd36, %rd15;
	{ // callseq 35, 0
	.param .b64 param0;
	st.param.b64 	[param0], %rd36;
	.param .b64 param1;
	st.param.b64 	[param1], 0;
	.param .b32 retval0;
	call.uni (retval0), 
	vprintf, 
	(
	param0, 
	param1
	);
	ld.param.b32 	%r47, [retval0];
	} // callseq 35
$L__BB2_13:
	ld.global.f32 	%f6, [%rd88+188];
	cvt.f64.f32 	%fd6, %f6;
	st.local.f64 	[%rd1], %fd6;
	cvta.global.u64 	%rd38, %rd12;
	{ // callseq 36, 0
	.param .b64 param0;
	st.param.b64 	[param0], %rd38;
	.param .b64 param1;
	st.param.b64 	[param1], %rd11;
	.param .b32 retval0;
	call.uni (retval0), 
	vprintf, 
	(
	param0, 
	param1
	);
	ld.param.b32 	%r49, [retval0];
	} // callseq 36
	add.s32 	%r10, %r9, 1;
	rem.s32 	%r51, %r10, %r20;
	setp.ne.s32 	%p8, %r51, %r2;
	@%p8 bra 	$L__BB2_15;
	cvta.global.u64 	%rd41, %rd15;
	{ // callseq 37, 0
	.param .b64 param0;
	st.param.b64 	[param0], %rd41;
	.param .b64 param1;
	st.param.b64 	[param1], 0;
	.param .b32 retval0;
	call.uni (retval0), 
	vprintf, 
	(
	param0, 
	param1
	);
	ld.param.b32 	%r52, [retval0];
	} // callseq 37
$L__BB2_15:
	ld.global.f32 	%f7, [%rd88+220];
	cvt.f64.f32 	%fd7, %f7;
	st.local.f64 	[%rd1], %fd7;
	cvta.global.u64 	%rd43, %rd12;
	{ // callseq 38, 0
	.param .b64 param0;
	st.param.b64 	[param0], %rd43;
	.param .b64 param1;
	st.param.b64 	[param1], %rd11;
	.param .b32 retval0;
	call.uni (retval0), 
	vprintf, 
	(
	param0, 
	param1
	);
	ld.param.b32 	%r54, [retval0];
	} // callseq 38
	add.s32 	%r11, %r10, 1;
	rem.s32 	%r56, %r11, %r20;
	setp.ne.s32 	%p9, %r56, %r2;
	@%p9 bra 	$L__BB2_17;
	cvta.global.u64 	%rd46, %rd15;
	{ // callseq 39, 0
	.param .b64 param0;
	st.param.b64 	[param0], %rd46;
	.param .b64 param1;
	st.param.b64 	[param1], 0;
	.param .b32 retval0;
	call.uni (retval0), 
	vprintf, 
	(
	param0, 
	param1
	);
	ld.param.b32 	%r57, [retval0];
	} // callseq 39
$L__BB2_17:
	ld.global.f32 	%f8, [%rd88+252];
	cvt.f64.f32 	%fd8, %f8;
	st.local.f64 	[%rd1], %fd8;
	cvta.global.u64 	%rd48, %rd12;
	{ // callseq 40, 0
	.param .b64 param0;
	st.param.b64 	[param0], %rd48;
	.param .b64 param1;
	st.param.b64 	[param1], %rd11;
	.param .b32 retval0;
	call.uni (retval0), 
	vprintf, 
	(
	param0, 
	param1
	);
	ld.param.b32 	%r59, [retval0];
	} // callseq 40
	add.s32 	%r12, %r11, 1;
	rem.s32 	%r61, %r12, %r20;
	setp.ne.s32 	%p10, %r61, %r2;
	@%p10 bra 	$L__BB2_19;
	cvta.global.u64 	%rd51, %rd15;
	{ // callseq 41, 0
	.param .b64 param0;
	st.param.b64 	[param0], %rd51;
	.param .b64 param1;
	st.param.b64 	[param1], 0;
	.param .b32 retval0;
	call.uni (retval0), 
	vprintf, 
	(
	param0, 
	param1
	);
	ld.param.b32 	%r62, [retval0];
	} // callseq 41
$L__BB2_19:
	add.s64 	%rd88, %rd88, 256;
	add.s32 	%r104, %r12, 1;
	setp.ne.s32 	%p11, %r104, %r106;
	@%p11 bra 	$L__BB2_3;
$L__BB2_20:
	setp.eq.s32 	%p12, %r3, 0;
	@%p12 bra 	$L__BB2_41;
	and.b32  	%r15, %r1, 3;
	setp.lt.u32 	%p13, %r3, 4;
	@%p13 bra 	$L__BB2_31;
	ld.global.f32 	%f9, [%rd88+28];
	cvt.f64.f32 	%fd9, %f9;
	st.local.f64 	[%rd1], %fd9;
	mov.u64 	%rd52, $str$5;
	cvta.global.u64 	%rd53, %rd52;
	{ // callseq 42, 0
	.param .b64 param0;
	st.param.b64 	[param0], %rd53;
	.param .b64 param1;
	st.param.b64 	[param1], %rd11;
	.param .b32 retval0;
	call.uni (retval0), 
	vprintf, 
	(
	param0, 
	param1
	);
	ld.param.b32 	%r64, [retval0];
	} // callseq 42
	rem.s32 	%r66, %r106, %r20;
	setp.ne.s32 	%p14, %r66, %r2;
	@%p14 bra 	$L__BB2_24;
	mov.u64 	%rd55, $str$6;
	cvta.global.u64 	%rd56, %rd55;
	{ // callseq 43, 0
	.param .b64 param0;
	st.param.b64 	[param0], %rd56;
	.param .b64 param1;
	st.param.b64 	[param1], 0;
	.param .b32 retval0;
	call.uni (retval0), 
	vprintf, 
	(
	param0, 
	param1
	);
	ld.param.b32 	%r67, [retval0];
	} // callseq 43
$L__BB2_24:
	add.s32 	%r69, %r106, 1;
	ld.global.f32 	%f10, [%rd88+60];
	cvt.f64.f32 	%fd10, %f10;
	st.local.f64 	[%rd1], %fd10;
	cvta.global.u64 	%rd58, %rd52;
	{ // callseq 44, 0
	.param .b64 param0;
	st.param.b64 	[param0], %rd58;
	.param .b64 param1;
	st.param.b64 	[param1], %rd11;
	.param .b32 retval0;
	call.uni (retval0), 
	vprintf, 
	(
	param0, 
	param1
	);
	ld.param.b32 	%r70, [retval0];
	} // callseq 44
	rem.s32 	%r72, %r69, %r20;
	setp.ne.s32 	%p15, %r72, %r2;
	@%p15 bra 	$L__BB2_26;
	mov.u64 	%rd60, $str$6;
	cvta.global.u64 	%rd61, %rd60;
	{ // callseq 45, 0
	.param .b64 param0;
	st.param.b64 	[param0], %rd61;
	.param .b64 param1;
	st.param.b64 	[param1], 0;
	.param .b32 retval0;
	call.uni (retval0), 
	vprintf, 
	(
	param0, 
	param1
	);
	ld.param.b32 	%r73, [retval0];
	} // callseq 45
$L__BB2_26:
	add.s32 	%r75, %r106, 2;
	ld.global.f32 	%f11, [%rd88+92];
	cvt.f64.f32 	%fd11, %f11;
	st.local.f64 	[%rd1], %fd11;
	cvta.global.u64 	%rd63, %rd52;
	{ // callseq 46, 0
	.param .b64 param0;
	st.param.b64 	[param0], %rd63;
	.param .b64 param1;
	st.param.b64 	[param1], %rd11;
	.param .b32 retval0;
	call.uni (retval0), 
	vprintf, 
	(
	param0, 
	param1
	);
	ld.param.b32 	%r76, [retval0];
	} // callseq 46
	rem.s32 	%r78, %r75, %r20;
	setp.ne.s32 	%p16, %r78, %r2;
	@%p16 bra 	$L__BB2_28;
	mov.u64 	%rd65, $str$6;
	cvta.global.u64 	%rd66, %rd65;
	{ // callseq 47, 0
	.param .b64 param0;
	st.param.b64 	[param0], %rd66;
	.param .b64 param1;
	st.param.b64 	[param1], 0;
	.param .b32 retval0;
	call.uni (retval0), 
	vprintf, 
	(
	param0, 
	param1
	);
	ld.param.b32 	%r79, [retval0];
	} // callseq 47
$L__BB2_28:
	add.s32 	%r81, %r106, 3;
	ld.global.f32 	%f12, [%rd88+124];
	cvt.f64.f32 	%fd12, %f12;
	st.local.f64 	[%rd1], %fd12;
	cvta.global.u64 	%rd68, %rd52;
	{ // callseq 48, 0
	.param .b64 param0;
	st.param.b64 	[param0], %rd68;
	.param .b64 param1;
	st.param.b64 	[param1], %rd11;
	.param .b32 retval0;
	call.uni (retval0), 
	vprintf, 
	(
	param0, 
	param1
	);
	ld.param.b32 	%r82, [retval0];
	} // callseq 48
	rem.s32 	%r84, %r81, %r20;
	setp.ne.s32 	%p17, %r84, %r2;
	@%p17 bra 	$L__BB2_30;
	mov.u64 	%rd70, $str$6;
	cvta.global.u64 	%rd71, %rd70;
	{ // callseq 49, 0
	.param .b64 param0;
	st.param.b64 	[param0], %rd71;
	.param .b64 param1;
	st.param.b64 	[param1], 0;
	.param .b32 retval0;
	call.uni (retval0), 
	vprintf, 
	(
	param0, 
	param1
	);
	ld.param.b32 	%r85, [retval0];
	} // callseq 49
$L__BB2_30:
	add.s32 	%r106, %r106, 4;
	add.s64 	%rd88, %rd88, 128;
$L__BB2_31:
	setp.eq.s32 	%p18, %r15, 0;
	@%p18 bra 	$L__BB2_41;
	setp.eq.s32 	%p19, %r15, 1;
	@%p19 bra 	$L__BB2_38;
	ld.global.f32 	%f13, [%rd88+28];
	cvt.f64.f32 	%fd13, %f13;
	st.local.f64 	[%rd1], %fd13;
	mov.u64 	%rd72, $str$5;
	cvta.global.u64 	%rd73, %rd72;
	{ // callseq 50, 0
	.param .b64 param0;
	st.param.b64 	[param0], %rd73;
	.param .b64 param1;
	st.param.b64 	[param1], %rd11;
	.param .b32 retval0;
	call.uni (retval0), 
	vprintf, 
	(
	param0, 
	param1
	);
	ld.param.b32 	%r87, [retval0];
	} // callseq 50
	rem.s32 	%r89, %r106, %r20;
	setp.ne.s32 	%p20, %r89, %r2;
	@%p20 bra 	$L__BB2_35;
	mov.u64 	%rd75, $str$6;
	cvta.global.u64 	%rd76, %rd75;
	{ // callseq 51, 0
	.param .b64 param0;
	st.param.b64 	[param0], %rd76;
	.param .b64 param1;
	st.param.b64 	[param1], 0;
	.param .b32 retval0;
	call.uni (retval0), 
	vprintf, 
	(
	param0, 
	param1
	);
	ld.param.b32 	%r90, [retval0];
	} // callseq 51
$L__BB2_35:
	add.s32 	%r92, %r106, 1;
	ld.global.f32 	%f14, [%rd88+60];
	cvt.f64.f32 	%fd14, %f14;
	st.local.f64 	[%rd1], %fd14;
	cvta.global.u64 	%rd78, %rd72;
	{ // callseq 52, 0
	.param .b64 param0;
	st.param.b64 	[param0], %rd78;
	.param .b64 param1;
	st.param.b64 	[param1], %rd11;
	.param .b32 retval0;
	call.uni (retval0), 
	vprintf, 
	(
	param0, 
	param1
	);
	ld.param.b32 	%r93, [retval0];
	} // callseq 52
	rem.s32 	%r95, %r92, %r20;
	setp.ne.s32 	%p21, %r95, %r2;
	@%p21 bra 	$L__BB2_37;
	mov.u64 	%rd80, $str$6;
	cvta.global.u64 	%rd81, %rd80;
	{ // callseq 53, 0
	.param .b64 param0;
	st.param.b64 	[param0], %rd81;
	.param .b64 param1;
	st.param.b64 	[param1], 0;
	.param .b32 retval0;
	call.uni (retval0), 
	vprintf, 
	(
	param0, 
	param1
	);
	ld.param.b32 	%r96, [retval0];
	} // callseq 53
$L__BB2_37:
	add.s32 	%r106, %r106, 2;
	add.s64 	%rd88, %rd88, 64;
$L__BB2_38:
	and.b32  	%r98, %r1, 1;
	setp.eq.b32 	%p22, %r98, 1;
	not.pred 	%p23, %p22;
	@%p23 bra 	$L__BB2_41;
	ld.global.f32 	%f15, [%rd88+28];
	cvt.f64.f32 	%fd15, %f15;
	st.local.f64 	[%rd1], %fd15;
	mov.u64 	%rd82, $str$5;
	cvta.global.u64 	%rd83, %rd82;
	{ // callseq 54, 0
	.param .b64 param0;
	st.param.b64 	[param0], %rd83;
	.param .b64 param1;
	st.param.b64 	[param1], %rd11;
	.param .b32 retval0;
	call.uni (retval0), 
	vprintf, 
	(
	param0, 
	param1
	);
	ld.param.b32 	%r99, [retval0];
	} // callseq 54
	rem.s32 	%r101, %r106, %r20;
	setp.ne.s32 	%p24, %r101, %r2;
	@%p24 bra 	$L__BB2_41;
	mov.u64 	%rd85, $str$6;
	cvta.global.u64 	%rd86, %rd85;
	{ // callseq 55, 0
	.param .b64 param0;
	st.param.b64 	[param0], %rd86;
	.param .b64 param1;
	st.param.b64 	[param1], 0;
	.param .b32 retval0;
	call.uni (retval0), 
	vprintf, 
	(
	param0, 
	param1
	);
	ld.param.b32 	%r102, [retval0];
	} // callseq 55
$L__BB2_41:
	ret;

}
	// .globl	_ZN3cub18CUB_300001_SM_10006detail11EmptyKernelIvEEvv
.visible .entry _ZN3cub18CUB_300001_SM_10006detail11EmptyKernelIvEEvv()
{


	ret;

}


// ===== COMPILED SASS (sm_100) =====

	.target	sm_100

	.elftype	@"ET_EXEC"


//--------------------- .note.nv.tkinfo           --------------------------
	.section	.note.nv.tkinfo,"",@"SHT_NOTE"
	.sectionflags	@"SHF_NOTE_NV_TKINFO"
	.tkinfo
        /*0018*/ 	.word	0x00000002
        /*0030*/ 	.string	""
        /*0030*/ 	.string	"ptxas"
        /*0030*/ 	.string	"Cuda compilation tools, release 13.0, V13.0.88"
        /*0030*/ 	.string	"Build cuda_13.0.r13.0/compiler.36424714_0"
        /*0030*/ 	.string	"-arch sm_100 -m 64 "



//--------------------- .note.nv.cuinfo           --------------------------
	.section	.note.nv.cuinfo,"",@"SHT_NOTE"
	.sectionflags	@"SHF_NOTE_NV_CUINFO"
        /*0018*/ 	.short	0x0002
        /*001a*/ 	.short	0x0064
        /*001c*/ 	.short	0x0082
	.zero		2


//--------------------- .nv.info                  --------------------------
	.section	.nv.info,"",@"SHT_CUDA_INFO"
	.align	4


	//----- nvinfo : EIATTR_REGCOUNT
	.align		4
        /*0000*/ 	.byte	0x04, 0x2f
        /*0002*/ 	.short	(.L_60 - .L_59)
	.align		4
.L_59:
        /*0004*/ 	.word	index@(_Z6Updatev)
        /*0008*/ 	.word	0x00000018


	//----- nvinfo : EIATTR_FRAME_SIZE
	.align		4
.L_60:
        /*000c*/ 	.byte	0x04, 0x11
        /*000e*/ 	.short	(.L_62 - .L_61)
	.align		4
.L_61:
        /*0010*/ 	.word	index@(_Z6Updatev)
        /*0014*/ 	.word	0x00000000


	//----- nvinfo : EIATTR_REGCOUNT
	.align		4
.L_62:
        /*0018*/ 	.byte	0x04, 0x2f
        /*001a*/ 	.short	(.L_64 - .L_63)
	.align		4
.L_63:
        /*001c*/ 	.word	index@(_Z5CycleiiP6jointsj)
        /*0020*/ 	.word	0x00000024


	//----- nvinfo : EIATTR_FRAME_SIZE
	.align		4
.L_64:
        /*0024*/ 	.byte	0x04, 0x11
        /*0026*/ 	.short	(.L_66 - .L_65)
	.align		4
.L_65:
        /*0028*/ 	.word	index@(_Z5CycleiiP6jointsj)
        /*002c*/ 	.word	0x00000038


	//----- nvinfo : EIATTR_REGCOUNT
	.align		4
.L_66:
        /*0030*/ 	.byte	0x04, 0x2f
        /*0032*/ 	.short	(.L_68 - .L_67)
	.align		4
.L_67:
        /*0034*/ 	.word	index@(_Z12print_matrixP6jointsii)
        /*0038*/ 	.word	0x0000001d


	//----- nvinfo : EIATTR_FRAME_SIZE
	.align		4
.L_68:
        /*003c*/ 	.byte	0x04, 0x11
        /*003e*/ 	.short	(.L_70 - .L_69)
	.align		4
.L_69:
        /*0040*/ 	.word	index@(_Z12print_matrixP6jointsii)
        /*0044*/ 	.word	0x00000008


	//----- nvinfo : EIATTR_REGCOUNT
	.align		4
.L_70:
        /*0048*/ 	.byte	0x04, 0x2f
        /*004a*/ 	.short	(.L_72 - .L_71)
	.align		4
.L_71:
        /*004c*/ 	.word	index@(_ZN3cub18CUB_300001_SM_10006detail11EmptyKernelIvEEvv)
        /*0050*/ 	.word	0x00000004


	//----- nvinfo : EIATTR_FRAME_SIZE
	.align		4
.L_72:
        /*0054*/ 	.byte	0x04, 0x11
        /*0056*/ 	.short	(.L_74 - .L_73)
	.align		4
.L_73:
        /*0058*/ 	.word	index@(_ZN3cub18CUB_300001_SM_10006detail11EmptyKernelIvEEvv)
        /*005c*/ 	.word	0x00000000


	//----- nvinfo : EIATTR_MIN_STACK_SIZE
	.align		4
.L_74:
        /*0060*/ 	.byte	0x04, 0x12
        /*0062*/ 	.short	(.L_76 - .L_75)
	.align		4
.L_75:
        /*0064*/ 	.word	index@(_ZN3cub18CUB_300001_SM_10006detail11EmptyKernelIvEEvv)
        /*0068*/ 	.word	0x00000000


	//----- nvinfo : EIATTR_MIN_STACK_SIZE
	.align		4
.L_76:
        /*006c*/ 	.byte	0x04, 0x12
        /*006e*/ 	.short	(.L_78 - .L_77)
	.align		4
.L_77:
        /*0070*/ 	.word	index@(_Z12print_matrixP6jointsii)
        /*0074*/ 	.word	0x00000008


	//----- nvinfo : EIATTR_MIN_STACK_SIZE
	.align		4
.L_78:
        /*0078*/ 	.byte	0x04, 0x12
        /*007a*/ 	.short	(.L_80 - .L_79)
	.align		4
.L_79:
        /*007c*/ 	.word	index@(_Z5CycleiiP6jointsj)
        /*0080*/ 	.word	0x00000038


	//----- nvinfo : EIATTR_MIN_STACK_SIZE
	.align		4
.L_80:
        /*0084*/ 	.byte	0x04, 0x12
        /*0086*/ 	.short	(.L_82 - .L_81)
	.align		4
.L_81:
        /*0088*/ 	.word	index@(_Z6Updatev)
        /*008c*/ 	.word	0x00000000
.L_82:


//--------------------- .nv.compat                --------------------------
	.section	.nv.compat,"",@"SHT_CUDA_COMPAT_INFO"
	.align	4
        /*0000*/ 	.byte	0x02, 0x09, 0x00, 0x00, 0x02, 0x02, 0x01, 0x00, 0x02, 0x05, 0x05, 0x00, 0x03, 0x07, 0x01, 0x01
        /*0010*/ 	.byte	0x02, 0x03, 0x00, 0x00, 0x02, 0x06, 0x01, 0x00, 0x04, 0x0b, 0x08, 0x00, 0x09, 0x00, 0x00, 0x00
        /*0020*/ 	.byte	0x00, 0x00, 0x00, 0x00


//--------------------- .nv.info._ZN3cub18CUB_300001_SM_10006detail11EmptyKernelIvEEvv --------------------------
	.section	.nv.info._ZN3cub18CUB_300001_SM_10006detail11EmptyKernelIvEEvv,"",@"SHT_CUDA_INFO"
	.sectionflags	@""
	.align	4


	//----- nvinfo : EIATTR_CUDA_API_VERSION
	.align		4
        /*0000*/ 	.byte	0x04, 0x37
        /*0002*/ 	.short	(.L_84 - .L_83)
.L_83:
        /*0004*/ 	.word	0x00000082


	//----- nvinfo : EIATTR_SPARSE_MMA_MASK
	.align		4
.L_84:
        /*0008*/ 	.byte	0x03, 0x50
        /*000a*/ 	.short	0x0000


	//----- nvinfo : EIATTR_MAXREG_COUNT
	.align		4
        /*000c*/ 	.byte	0x03, 0x1b
        /*000e*/ 	.short	0x00ff


	//----- nvinfo : EIATTR_MERCURY_ISA_VERSION
	.align		4
        /*0010*/ 	.byte	0x03, 0x5f
        /*0012*/ 	.short	0x0101


	//----- nvinfo : EIATTR_VRC_CTA_INIT_COUNT
	.align		4
        /*0014*/ 	.byte	0x02, 0x4a
	.zero		1
	.zero		1


	//----- nvinfo : EIATTR_EXIT_INSTR_OFFSETS
	.align		4
        /*0018*/ 	.byte	0x04, 0x1c
        /*001a*/ 	.short	(.L_86 - .L_85)


	//   ....[0]....
.L_85:
        /*001c*/ 	.word	0x00000010


	//----- nvinfo : EIATTR_SW_WAR
	.align		4
.L_86:
        /*0020*/ 	.byte	0x04, 0x36
        /*0022*/ 	.short	(.L_88 - .L_87)
.L_87:
        /*0024*/ 	.word	0x00000008
.L_88:


//--------------------- .nv.info._Z12print_matrixP6jointsii --------------------------
	.section	.nv.info._Z12print_matrixP6jointsii,"",@"SHT_CUDA_INFO"
	.sectionflags	@""
	.align	4


	//----- nvinfo : EIATTR_CUDA_API_VERSION
	.align		4
        /*0000*/ 	.byte	0x04, 0x37
        /*0002*/ 	.short	(.L_90 - .L_89)
.L_89:
        /*0004*/ 	.word	0x00000082


	//----- nvinfo : EIATTR_KPARAM_INFO
	.align		4
.L_90:
        /*0008*/ 	.byte	0x04, 0x17
        /*000a*/ 	.short	(.L_92 - .L_91)
.L_91:
        /*000c*/ 	.word	0x00000000
        /*0010*/ 	.short	0x0002
        /*0012*/ 	.short	0x000c
        /*0014*/ 	.byte	0x00, 0xf0, 0x11, 0x00


	//----- nvinfo : EIATTR_KPARAM_INFO
	.align		4
.L_92:
        /*0018*/ 	.byte	0x04, 0x17
        /*001a*/ 	.short	(.L_94 - .L_93)
.L_93:
        /*001c*/ 	.word	0x00000000
        /*0020*/ 	.short	0x0001
        /*0022*/ 	.short	0x0008
        /*0024*/ 	.byte	0x00, 0xf0, 0x11, 0x00


	//----- nvinfo : EIATTR_KPARAM_INFO
	.align		4
.L_94:
        /*0028*/ 	.byte	0x04, 0x17
        /*002a*/ 	.short	(.L_96 - .L_95)
.L_95:
        /*002c*/ 	.word	0x00000000
        /*0030*/ 	.short	0x0000
        /*0032*/ 	.short	0x0000
        /*0034*/ 	.byte	0x00, 0xf5, 0x21, 0x00


	//----- nvinfo : EIATTR_SPARSE_MMA_MASK
	.align		4
.L_96:
        /*0038*/ 	.byte	0x03, 0x50
        /*003a*/ 	.short	0x0000


	//----- nvinfo : EIATTR_MAXREG_COUNT
	.align		4
        /*003c*/ 	.byte	0x03, 0x1b
        /*003e*/ 	.short	0x00ff


	//----- nvinfo : EIATTR_EXTERNS
	.align		4
        /*0040*/ 	.byte	0x04, 0x0f
        /*0042*/ 	.short	(.L_98 - .L_97)


	//   ....[0]....
	.align		4
.L_97:
        /*0044*/ 	.word	index@(vprintf)


	//----- nvinfo : EIATTR_MERCURY_ISA_VERSION
	.align		4
.L_98:
        /*0048*/ 	.byte	0x03, 0x5f
        /*004a*/ 	.short	0x0101


	//----- nvinfo : EIATTR_VRC_CTA_INIT_COUNT
	.align		4
        /*004c*/ 	.byte	0x02, 0x4a
	.zero		1
	.zero		1


	//----- nvinfo : EIATTR_SYSCALL_OFFSETS
	.align		4
        /*0050*/ 	.byte	0x04, 0x46
        /*0052*/ 	.short	(.L_100 - .L_99)


	//   ....[0]....
.L_99:
        /*0054*/ 	.word	0x00000210


	//   ....[1]....
        /*0058*/ 	.word	0x00000420


	//   ....[2]....
        /*005c*/ 	.word	0x000004f0


	//   ....[3]....
        /*0060*/ 	.word	0x00000720


	//   ....[4]....
        /*0064*/ 	.word	0x000007f0


	//   ....[5]....
        /*0068*/ 	.word	0x00000a20


	//   ....[6]....
        /*006c*/ 	.word	0x00000af0


	//   ....[7]....
        /*0070*/ 	.word	0x00000d20


	//   ....[8]....
        /*0074*/ 	.word	0x00000df0


	//   ....[9]....
        /*0078*/ 	.word	0x00001020


	//   ....[10]....
        /*007c*/ 	.word	0x000010f0


	//   ....[11]....
        /*0080*/ 	.word	0x00001320


	//   ....[12]....
        /*0084*/ 	.word	0x000013f0


	//   ....[13]....
        /*0088*/ 	.word	0x00001620


	//   ....[14]....
        /*008c*/ 	.word	0x000016f0


	//   ....[15]....
        /*0090*/ 	.word	0x00001920


	//   ....[16]....
        /*0094*/ 	.word	0x00001aa0


	//   ....[17]....
        /*0098*/ 	.word	0x00001cb0


	//   ....[18]....
        /*009c*/ 	.word	0x00001d80


	//   ....[19]....
        /*00a0*/ 	.word	0x00001f90


	//   ....[20]....
        /*00a4*/ 	.word	0x00002060


	//   ....[21]....
        /*00a8*/ 	.word	0x00002270


	//   ....[22]....
        /*00ac*/ 	.word	0x00002340


	//   ....[23]....
        /*00b0*/ 	.word	0x00002550


	//   ....[24]....
        /*00b4*/ 	.word	0x00002680


	//   ....[25]....
        /*00b8*/ 	.word	0x000028a0


	//   ....[26]....
        /*00bc*/ 	.word	0x00002970


	//   ....[27]....
        /*00c0*/ 	.word	0x00002b80


	//   ....[28]....
        /*00c4*/ 	.word	0x00002ca0


	//   ....[29]....
        /*00c8*/ 	.word	0x00002eb0


	//----- nvinfo : EIATTR_EXIT_INSTR_OFFSETS
	.align		4
.L_100:
        /*00cc*/ 	.byte	0x04, 0x1c
        /*00ce*/ 	.short	(.L_102 - .L_101)


	//   ....[0]....
.L_101:
        /*00d0*/ 	.word	0x00000080


	//   ....[1]....
        /*00d4*/ 	.word	0x000019b0


	//   ....[2]....
        /*00d8*/ 	.word	0x000025a0


	//   ....[3]....
        /*00dc*/ 	.word	0x00002be0


	//   ....[4]....
        /*00e0*/ 	.word	0x00002e30


	//   ....[5]....
        /*00e4*/ 	.word	0x00002ec0


	//----- nvinfo : EIATTR_CRS_STACK_SIZE
	.align		4
.L_102:
        /*00e8*/ 	.byte	0x04, 0x1e
        /*00ea*/ 	.short	(.L_104 - .L_103)
.L_103:
        /*00ec*/ 	.word	0x00000000


	//----- nvinfo : EIATTR_CBANK_PARAM_SIZE
	.align		4
.L_104:
        /*00f0*/ 	.byte	0x03, 0x19
        /*00f2*/ 	.short	0x0010


	//----- nvinfo : EIATTR_PARAM_CBANK
	.align		4
        /*00f4*/ 	.byte	0x04, 0x0a
        /*00f6*/ 	.short	(.L_106 - .L_105)
	.align		4
.L_105:
        /*00f8*/ 	.word	index@(.nv.constant0._Z12print_matrixP6jointsii)
        /*00fc*/ 	.short	0x0380
        /*00fe*/ 	.short	0x0010


	//----- nvinfo : EIATTR_SW_WAR
	.align		4
.L_106:
        /*0100*/ 	.byte	0x04, 0x36
        /*0102*/ 	.short	(.L_108 - .L_107)
.L_107:
        /*0104*/ 	.word	0x00000008
.L_108:


//--------------------- .nv.info._Z5CycleiiP6jointsj --------------------------
	.section	.nv.info._Z5CycleiiP6jointsj,"",@"SHT_CUDA_INFO"
	.sectionflags	@""
	.align	4


	//----- nvinfo : EIATTR_CUDA_API_VERSION
	.align		4
        /*0000*/ 	.byte	0x04, 0x37
        /*0002*/ 	.short	(.L_110 - .L_109)
.L_109:
        /*0004*/ 	.word	0x00000082


	//----- nvinfo : EIATTR_KPARAM_INFO
	.align		4
.L_110:
        /*0008*/ 	.byte	0x04, 0x17
        /*000a*/ 	.short	(.L_112 - .L_111)
.L_111:
        /*000c*/ 	.word	0x00000000
        /*0010*/ 	.short	0x0003
        /*0012*/ 	.short	0x0010
        /*0014*/ 	.byte	0x00, 0xf0, 0x11, 0x00


	//----- nvinfo : EIATTR_KPARAM_INFO
	.align		4
.L_112:
        /*0018*/ 	.byte	0x04, 0x17
        /*001a*/ 	.short	(.L_114 - .L_113)
.L_113:
        /*001c*/ 	.word	0x00000000
        /*0020*/ 	.short	0x0002
        /*0022*/ 	.short	0x0008
        /*0024*/ 	.byte	0x00, 0xf5, 0x21, 0x00


	//----- nvinfo : EIATTR_KPARAM_INFO
	.align		4
.L_114:
        /*0028*/ 	.byte	0x04, 0x17
        /*002a*/ 	.short	(.L_116 - .L_115)
.L_115:
        /*002c*/ 	.word	0x00000000
        /*0030*/ 	.short	0x0001
        /*0032*/ 	.short	0x0004
        /*0034*/ 	.byte	0x00, 0xf0, 0x11, 0x00


	//----- nvinfo : EIATTR_KPARAM_INFO
	.align		4
.L_116:
        /*0038*/ 	.byte	0x04, 0x17
        /*003a*/ 	.short	(.L_118 - .L_117)
.L_117:
        /*003c*/ 	.word	0x00000000
        /*0040*/ 	.short	0x0000
        /*0042*/ 	.short	0x0000
        /*0044*/ 	.byte	0x00, 0xf0, 0x11, 0x00


	//----- nvinfo : EIATTR_SPARSE_MMA_MASK
	.align		4
.L_118:
        /*0048*/ 	.byte	0x03, 0x50
        /*004a*/ 	.short	0x0000


	//----- nvinfo : EIATTR_MAXREG_COUNT
	.align		4
        /*004c*/ 	.byte	0x03, 0x1b
        /*004e*/ 	.short	0x00ff


	//----- nvinfo : EIATTR_NUM_BARRIERS
	.align		4
        /*0050*/ 	.byte	0x02, 0x4c
        /*0052*/ 	.byte	0x01
	.zero		1


	//----- nvinfo : EIATTR_EXTERNS
	.align		4
        /*0054*/ 	.byte	0x04, 0x0f
        /*0056*/ 	.short	(.L_120 - .L_119)


	//   ....[0]....
	.align		4
.L_119:
        /*0058*/ 	.word	index@(vprintf)


	//----- nvinfo : EIATTR_MERCURY_ISA_VERSION
	.align		4
.L_120:
        /*005c*/ 	.byte	0x03, 0x5f
        /*005e*/ 	.short	0x0101


	//----- nvinfo : EIATTR_VRC_CTA_INIT_COUNT
	.align		4
        /*0060*/ 	.byte	0x02, 0x4a
	.zero		1
	.zero		1


	//----- nvinfo : EIATTR_SYSCALL_OFFSETS
	.align		4
        /*0064*/ 	.byte	0x04, 0x46
        /*0066*/ 	.short	(.L_122 - .L_121)


	//   ....[0]....
.L_121:
        /*0068*/ 	.word	0x00002970


	//   ....[1]....
        /*006c*/ 	.word	0x00002dc0


	//   ....[2]....
        /*0070*/ 	.word	0x00002f00


	//   ....[3]....
        /*0074*/ 	.word	0x00003040


	//   ....[4]....
        /*0078*/ 	.word	0x00003180


	//   ....[5]....
        /*007c*/ 	.word	0x000033f0


	//   ....[6]....
        /*0080*/ 	.word	0x00003540


	//   ....[7]....
        /*0084*/ 	.word	0x00003760


	//   ....[8]....
        /*0088*/ 	.word	0x000039b0


	//   ....[9]....
        /*008c*/ 	.word	0x00003a50


	//   ....[10]....
        /*0090*/ 	.word	0x00003af0


	//   ....[11]....
        /*0094*/ 	.word	0x00003b90


	//   ....[12]....
        /*0098*/ 	.word	0x00003c30


	//   ....[13]....
        /*009c*/ 	.word	0x00003cd0


	//   ....[14]....
        /*00a0*/ 	.word	0x00003d70


	//   ....[15]....
        /*00a4*/ 	.word	0x00003e10


	//   ....[16]....
        /*00a8*/ 	.word	0x00003fb0


	//   ....[17]....
        /*00ac*/ 	.word	0x00004050


	//   ....[18]....
        /*00b0*/ 	.word	0x000040f0


	//   ....[19]....
        /*00b4*/ 	.word	0x00004190


	//   ....[20]....
        /*00b8*/ 	.word	0x000042e0


	//   ....[21]....
        /*00bc*/ 	.word	0x00004380


	//   ....[22]....
        /*00c0*/ 	.word	0x000044d0


	//   ....[23]....
        /*00c4*/ 	.word	0x00004550


	//   ....[24]....
        /*00c8*/ 	.word	0x00004600


	//----- nvinfo : EIATTR_EXIT_INSTR_OFFSETS
	.align		4
.L_122:
        /*00cc*/ 	.byte	0x04, 0x1c
        /*00ce*/ 	.short	(.L_124 - .L_123)


	//   ....[0]....
.L_123:
        /*00d0*/ 	.word	0x00004650


	//   ....[1]....
        /*00d4*/ 	.word	0x00004e70


	//   ....[2]....
        /*00d8*/ 	.word	0x000051d0


	//   ....[3]....
        /*00dc*/ 	.word	0x000053d0


	//   ....[4]....
        /*00e0*/ 	.word	0x00005480


	//   ....[5]....
        /*00e4*/ 	.word	0x000054b0


	//----- nvinfo : EIATTR_CRS_STACK_SIZE
	.align		4
.L_124:
        /*00e8*/ 	.byte	0x04, 0x1e
        /*00ea*/ 	.short	(.L_126 - .L_125)
.L_125:
        /*00ec*/ 	.word	0x00000000


	//----- nvinfo : EIATTR_CBANK_PARAM_SIZE
	.align		4
.L_126:
        /*00f0*/ 	.byte	0x03, 0x19
        /*00f2*/ 	.short	0x0014


	//----- nvinfo : EIATTR_PARAM_CBANK
	.align		4
        /*00f4*/ 	.byte	0x04, 0x0a
        /*00f6*/ 	.short	(.L_128 - .L_127)
	.align		4
.L_127:
        /*00f8*/ 	.word	index@(.nv.constant0._Z5CycleiiP6jointsj)
        /*00fc*/ 	.short	0x0380
        /*00fe*/ 	.short	0x0014


	//----- nvinfo : EIATTR_SW_WAR
	.align		4
.L_128:
        /*0100*/ 	.byte	0x04, 0x36
        /*0102*/ 	.short	(.L_130 - .L_129)
.L_129:
        /*0104*/ 	.word	0x00000008
.L_130:


//--------------------- .nv.info._Z6Updatev       --------------------------
	.section	.nv.info._Z6Updatev,"",@"SHT_CUDA_INFO"
	.sectionflags	@""
	.align	4


	//----- nvinfo : EIATTR_CUDA_API_VERSION
	.align		4
        /*0000*/ 	.byte	0x04, 0x37
        /*0002*/ 	.short	(.L_132 - .L_131)
.L_131:
        /*0004*/ 	.word	0x00000082


	//----- nvinfo : EIATTR_SPARSE_MMA_MASK
	.align		4
.L_132:
        /*0008*/ 	.byte	0x03, 0x50
        /*000a*/ 	.short	0x0000


	//----- nvinfo : EIATTR_MAXREG_COUNT
	.align		4
        /*000c*/ 	.byte	0x03, 0x1b
        /*000e*/ 	.short	0x00ff


	//----- nvinfo : EIATTR_EXTERNS
	.align		4
        /*0010*/ 	.byte	0x04, 0x0f
        /*0012*/ 	.short	(.L_134 - .L_133)


	//   ....[0]....
	.align		4
.L_133:
        /*0014*/ 	.word	index@(vprintf)


	//----- nvinfo : EIATTR_MERCURY_ISA_VERSION
	.align		4
.L_134:
        /*0018*/ 	.byte	0x03, 0x5f
        /*001a*/ 	.short	0x0101


	//----- nvinfo : EIATTR_VRC_CTA_INIT_COUNT
	.align		4
        /*001c*/ 	.byte	0x02, 0x4a
	.zero		1
	.zero		1


	//----- nvinfo : EIATTR_SYSCALL_OFFSETS
	.align		4
        /*0020*/ 	.byte	0x04, 0x46
        /*0022*/ 	.short	(.L_136 - .L_135)


	//   ....[0]....
.L_135:
        /*0024*/ 	.word	0x00000080


	//----- nvinfo : EIATTR_EXIT_INSTR_OFFSETS
	.align		4
.L_136:
        /*0028*/ 	.byte	0x04, 0x1c
        /*002a*/ 	.short	(.L_138 - .L_137)


	//   ....[0]....
.L_137:
        /*002c*/ 	.word	0x00000090


	//----- nvinfo : EIATTR_SW_WAR
	.align		4
.L_138:
        /*0030*/ 	.byte	0x04, 0x36
        /*0032*/ 	.short	(.L_140 - .L_139)
.L_139:
        /*0034*/ 	.word	0x00000008
.L_140:


//--------------------- .nv.callgraph             --------------------------
	.section	.nv.callgraph,"",@"SHT_CUDA_CALLGRAPH"
	.align	4
	.sectionentsize	8
	.align		4
        /*0000*/ 	.word	0x00000000
	.align		4
        /*0004*/ 	.word	0xffffffff
	.align		4
        /*0008*/ 	.word	index@(_Z12print_matrixP6jointsii)
	.align		4
        /*000c*/ 	.word	index@(vprintf)
	.align		4
        /*0010*/ 	.word	index@(_Z5CycleiiP6jointsj)
	.align		4
        /*0014*/ 	.word	index@(vprintf)
	.align		4
        /*0018*/ 	.word	index@(_Z6Updatev)
	.align		4
        /*001c*/ 	.word	index@(vprintf)
	.align		4
        /*0020*/ 	.word	0x00000000
	.align		4
        /*0024*/ 	.word	0xfffffffe
	.align		4
        /*0028*/ 	.word	0x00000000
	.align		4
        /*002c*/ 	.word	0xfffffffd
	.align		4
        /*0030*/ 	.word	0x00000000
	.align		4
        /*0034*/ 	.word	0xfffffffc


//--------------------- .nv.constant4             --------------------------
	.section	.nv.constant4,"a",@progbits
	.align	8
	.align		8
.nv.constant4:
        /*0000*/ 	.dword	precalc_xorwow_matrix
	.align		8
        /*0008*/ 	.dword	precalc_xorwow_offset_matrix
	.align		8
        /*0010*/ 	.dword	mrg32k3aM1
	.align		8
        /*0018*/ 	.dword	mrg32k3aM2
	.align		8
        /*0020*/ 	.dword	mrg32k3aM1SubSeq
	.align		8
        /*0028*/ 	.dword	mrg32k3aM2SubSeq
	.align		8
        /*0030*/ 	.dword	mrg32k3aM1Seq
	.align		8
        /*0038*/ 	.dword	mrg32k3aM2Seq
	.align		8
        /*0040*/ 	.dword	_ZN34_INTERNAL_8b469923_4_k_cu_68b825fc4cuda3std3__45__cpo5beginE
	.align		8
        /*0048*/ 	.dword	_ZN34_INTERNAL_8b469923_4_k_cu_68b825fc4cuda3std3__45__cpo3endE
	.align		8
        /*0050*/ 	.dword	_ZN34_INTERNAL_8b469923_4_k_cu_68b825fc4cuda3std3__45__cpo6cbeginE
	.align		8
        /*0058*/ 	.dword	_ZN34_INTERNAL_8b469923_4_k_cu_68b825fc4cuda3std3__45__cpo4cendE
	.align		8
        /*0060*/ 	.dword	_ZN34_INTERNAL_8b469923_4_k_cu_68b825fc4cuda3std3__45__cpo6rbeginE
	.align		8
        /*0068*/ 	.dword	_ZN34_INTERNAL_8b469923_4_k_cu_68b825fc4cuda3std3__45__cpo4rendE
	.align		8
        /*0070*/ 	.dword	_ZN34_INTERNAL_8b469923_4_k_cu_68b825fc4cuda3std3__45__cpo7crbeginE
	.align		8
        /*0078*/ 	.dword	_ZN34_INTERNAL_8b469923_4_k_cu_68b825fc4cuda3std3__45__cpo5crendE
	.align		8
        /*0080*/ 	.dword	_ZN34_INTERNAL_8b469923_4_k_cu_68b825fc4cuda3std3__436_GLOBAL__N__8b469923_4_k_cu_68b825fc6ignoreE
	.align		8
        /*0088*/ 	.dword	_ZN34_INTERNAL_8b469923_4_k_cu_68b825fc4cuda3std3__419piecewise_constructE
	.align		8
        /*0090*/ 	.dword	_ZN34_INTERNAL_8b469923_4_k_cu_68b825fc4cuda3std3__48in_placeE
	.align		8
        /*0098*/ 	.dword	_ZN34_INTERNAL_8b469923_4_k_cu_68b825fc4cuda3std3__420unreachable_sentinelE
	.align		8
        /*00a0*/ 	.dword	_ZN34_INTERNAL_8b469923_4_k_cu_68b825fc4cuda3std3__47nulloptE
	.align		8
        /*00a8*/ 	.dword	_ZN34_INTERNAL_8b469923_4_k_cu_68b825fc4cuda3std3__48unexpectE
	.align		8
        /*00b0*/ 	.dword	_ZN34_INTERNAL_8b469923_4_k_cu_68b825fc4cuda3std6ranges3__45__cpo4swapE
	.align		8
        /*00b8*/ 	.dword	_ZN34_INTERNAL_8b469923_4_k_cu_68b825fc4cuda3std6ranges3__45__cpo9iter_moveE
	.align		8
        /*00c0*/ 	.dword	_ZN34_INTERNAL_8b469923_4_k_cu_68b825fc4cuda3std6ranges3__45__cpo5beginE
	.align		8
        /*00c8*/ 	.dword	_ZN34_INTERNAL_8b469923_4_k_cu_68b825fc4cuda3std6ranges3__45__cpo3endE
	.align		8
        /*00d0*/ 	.dword	_ZN34_INTERNAL_8b469923_4_k_cu_68b825fc4cuda3std6ranges3__45__cpo6cbeginE
	.align		8
        /*00d8*/ 	.dword	_ZN34_INTERNAL_8b469923_4_k_cu_68b825fc4cuda3std6ranges3__45__cpo4cendE
	.align		8
        /*00e0*/ 	.dword	_ZN34_INTERNAL_8b469923_4_k_cu_68b825fc4cuda3std6ranges3__45__cpo7advanceE
	.align		8
        /*00e8*/ 	.dword	_ZN34_INTERNAL_8b469923_4_k_cu_68b825fc4cuda3std6ranges3__45__cpo9iter_swapE
	.align		8
        /*00f0*/ 	.dword	_ZN34_INTERNAL_8b469923_4_k_cu_68b825fc4cuda3std6ranges3__45__cpo4nextE
	.align		8
        /*00f8*/ 	.dword	_ZN34_INTERNAL_8b469923_4_k_cu_68b825fc4cuda3std6ranges3__45__cpo4prevE
	.align		8
        /*0100*/ 	.dword	_ZN34_INTERNAL_8b469923_4_k_cu_68b825fc4cuda3std6ranges3__45__cpo4dataE
	.align		8
        /*0108*/ 	.dword	_ZN34_INTERNAL_8b469923_4_k_cu_68b825fc4cuda3std6ranges3__45__cpo5cdataE
	.align		8
        /*0110*/ 	.dword	_ZN34_INTERNAL_8b469923_4_k_cu_68b825fc4cuda3std6ranges3__45__cpo4sizeE
	.align		8
        /*0118*/ 	.dword	_ZN34_INTERNAL_8b469923_4_k_cu_68b825fc4cuda3std6ranges3__45__cpo5ssizeE
	.align		8
        /*0120*/ 	.dword	_ZN34_INTERNAL_8b469923_4_k_cu_68b825fc4cuda3std6ranges3__45__cpo8distanceE
	.align		8
        /*0128*/ 	.dword	_ZN34_INTERNAL_8b469923_4_k_cu_68b825fc6thrust24THRUST_300001_SM_1000_NS8cuda_cub3parE
	.align		8
        /*0130*/ 	.dword	_ZN34_INTERNAL_8b469923_4_k_cu_68b825fc6thrust24THRUST_300001_SM_1000_NS8cuda_cub10par_nosyncE
	.align		8
        /*0138*/ 	.dword	_ZN34_INTERNAL_8b469923_4_k_cu_68b825fc6thrust24THRUST_300001_SM_1000_NS6system6detail10sequential3seqE
	.align		8
        /*0140*/ 	.dword	_ZN34_INTERNAL_8b469923_4_k_cu_68b825fc6thrust24THRUST_300001_SM_1000_NS12placeholders2_1E
	.align		8
        /*0148*/ 	.dword	_ZN34_INTERNAL_8b469923_4_k_cu_68b825fc6thrust24THRUST_300001_SM_1000_NS12placeholders2_2E
	.align		8
        /*0150*/ 	.dword	_ZN34_INTERNAL_8b469923_4_k_cu_68b825fc6thrust24THRUST_300001_SM_1000_NS12placeholders2_3E
	.align		8
        /*0158*/ 	.dword	_ZN34_INTERNAL_8b469923_4_k_cu_68b825fc6thrust24THRUST_300001_SM_1000_NS12placeholders2_4E
	.align		8
        /*0160*/ 	.dword	_ZN34_INTERNAL_8b469923_4_k_cu_68b825fc6thrust24THRUST_300001_SM_1000_NS12placeholders2_5E
	.align		8
        /*0168*/ 	.dword	_ZN34_INTERNAL_8b469923_4_k_cu_68b825fc6thrust24THRUST_300001_SM_1000_NS12placeholders2_6E
	.align		8
        /*0170*/ 	.dword	_ZN34_INTERNAL_8b469923_4_k_cu_68b825fc6thrust24THRUST_300001_SM_1000_NS12placeholders2_7E
	.align		8
        /*0178*/ 	.dword	_ZN34_INTERNAL_8b469923_4_k_cu_68b825fc6thrust24THRUST_300001_SM_1000_NS12placeholders2_8E
	.align		8
        /*0180*/ 	.dword	_ZN34_INTERNAL_8b469923_4_k_cu_68b825fc6thrust24THRUST_300001_SM_1000_NS12placeholders2_9E
	.align		8
        /*0188*/ 	.dword	_ZN34_INTERNAL_8b469923_4_k_cu_68b825fc6thrust24THRUST_300001_SM_1000_NS12placeholders3_10E
	.align		8
        /*0190*/ 	.dword	_ZN34_INTERNAL_8b469923_4_k_cu_68b825fc6thrust24THRUST_300001_SM_1000_NS3seqE
	.align		8
        /*0198*/ 	.dword	$str
	.align		8
        /*01a0*/ 	.dword	$str$1
	.align		8
        /*01a8*/ 	.dword	$str$2
	.align		8
        /*01b0*/ 	.dword	$str$3
	.align		8
        /*01b8*/ 	.dword	$str$4
	.align		8
        /*01c0*/ 	.dword	$str$5
	.align		8
        /*01c8*/ 	.dword	$str$6
	.align		8
        /*01d0*/ 	.dword	vprintf


//--------------------- .nv.constant3             --------------------------
	.section	.nv.constant3,"a",@progbits
	.align	8
.nv.constant3:
	.type		__cr_lgamma_table,@object
	.size		__cr_lgamma_table,(.L_8 - __cr_lgamma_table)
__cr_lgamma_table:
        /*0000*/ 	.byte	0x00, 0x00, 0x00, 0x00, 0x00, 0x00, 0x00, 0x00, 0x00, 0x00, 0x00, 0x00, 0x00, 0x00, 0x00, 0x00
        /*0010*/ 	.byte	0xef, 0x39, 0xfa, 0xfe, 0x42, 0x2e, 0xe6, 0x3f, 0x02, 0x20, 0x2a, 0xfa, 0x0b, 0xab, 0xfc, 0x3f
        /*0020*/ 	.byte	0xf9, 0x2c, 0x92, 0x7c, 0xa7, 0x6c, 0x09, 0x40, 0xc9, 0x79, 0x44, 0x3c, 0x64, 0x26, 0x13, 0x40
        /*0030*/ 	.byte	0xca, 0x01, 0xcf, 0x3a, 0x27, 0x51, 0x1a, 0x40, 0x30, 0xcc, 0x2d, 0xf3, 0xe1, 0x0c, 0x21, 0x40
        /*0040*/ 	.byte	0x0d, 0xb7, 0xfc, 0x82, 0x8e, 0x35, 0x25, 0x40
.L_8:


//--------------------- .text._ZN3cub18CUB_300001_SM_10006detail11EmptyKernelIvEEvv --------------------------
	.section	.text._ZN3cub18CUB_300001_SM_10006detail11EmptyKernelIvEEvv,"ax",@progbits
	.align	128
        .global         _ZN3cub18CUB_300001_SM_10006detail11EmptyKernelIvEEvv
        .type           _ZN3cub18CUB_300001_SM_10006detail11EmptyKernelIvEEvv,@function
        .size           _ZN3cub18CUB_300001_SM_10006detail11EmptyKernelIvEEvv,(.L_x_145 - _ZN3cub18CUB_300001_SM_10006detail11EmptyKernelIvEEvv)
        .other          _ZN3cub18CUB_300001_SM_10006detail11EmptyKernelIvEEvv,@"STO_CUDA_ENTRY STV_DEFAULT"
_ZN3cub18CUB_300001_SM_10006detail11EmptyKernelIvEEvv:
.text._ZN3cub18CUB_300001_SM_10006detail11EmptyKernelIvEEvv:
[----:B------:R-:W-:Y:S01]  /*0000*/  LDC R1, c[0x0][0x37c] ;  /* 0x0000df00ff017b82 */ /* 0x000fe20000000800 */
[----:B------:R-:W-:Y:S05]  /*0010*/  EXIT ;  /* 0x000000000000794d */ /* 0x000fea0003800000 */
.L_x_0:
[----:B------:R-:W-:-:S00]  /*0020*/  BRA `(.L_x_0) ;  /* 0xfffffffc00fc7947 */ /* 0x000fc0000383ffff */
[----:B------:R-:W-:-:S00]  /*0030*/  NOP ;  /* 0x0000000000007918 */ /* 0x000fc00000000000 */
        /* <DEDUP_REMOVED lines=12> */
.L_x_145:


//--------------------- .text._Z12print_matrixP6jointsii --------------------------
	.section	.text._Z12print_matrixP6jointsii,"ax",@progbits
	.align	128
        .global         _Z12print_matrixP6jointsii
        .type           _Z12print_matrixP6jointsii,@function
        .size           _Z12print_matrixP6jointsii,(.L_x_146 - _Z12print_matrixP6jointsii)
        .other          _Z12print_matrixP6jointsii,@"STO_CUDA_ENTRY STV_DEFAULT"
_Z12print_matrixP6jointsii:
.text._Z12print_matrixP6jointsii:
[----:B------:R-:W0:Y:S08]  /*0000*/  LDC R1, c[0x0][0x37c] ;  /* 0x0000df00ff017b82 */ /* 0x000e300000000800 */
[----:B------:R-:W1:Y:S01]  /*0010*/  LDC.64 R2, c[0x0][0x388] ;  /* 0x0000e200ff027b82 */ /* 0x000e620000000a00 */
[----:B------:R-:W2:Y:S01]  /*0020*/  LDCU UR4, c[0x0][0x2f8] ;  /* 0x00005f00ff0477ac */ /* 0x000ea20008000800 */
[----:B0-----:R-:W-:Y:S01]  /*0030*/  VIADD R1, R1, 0xfffffff8 ;  /* 0xfffffff801017836 */ /* 0x001fe20000000000 */
[----:B------:R-:W0:Y:S04]  /*0040*/  LDCU UR5, c[0x0][0x2fc] ;  /* 0x00005f80ff0577ac */ /* 0x000e280008000800 */
[----:B--2---:R-:W-:Y:S01]  /*0050*/  IADD3 R19, P1, PT, R1, UR4, RZ ;  /* 0x0000000401137c10 */ /* 0x004fe2000ff3e0ff */
[----:B-1----:R-:W-:-:S05]  /*0060*/  IMAD R26, R3, R2, RZ ;  /* 0x00000002031a7224 */ /* 0x002fca00078e02ff */
[----:B------:R-:W-:-:S13]  /*0070*/  ISETP.GE.AND P0, PT, R26, 0x1, PT ;  /* 0x000000011a00780c */ /* 0x000fda0003f06270 */
[----:B0-----:R-:W-:Y:S05]  /*0080*/  @!P0 EXIT ;  /* 0x000000000000894d */ /* 0x001fea0003800000 */
[----:B------:R-:W0:Y:S01]  /*0090*/  LDCU.64 UR6, c[0x0][0x380] ;  /* 0x00007000ff0677ac */ /* 0x000e220008000a00 */
[C---:B------:R-:W-:Y:S01]  /*00a0*/  ISETP.GE.U32.AND P0, PT, R26.reuse, 0x8, PT ;  /* 0x000000081a00780c */ /* 0x040fe20003f06070 */
[----:B------:R-:W-:Y:S01]  /*00b0*/  IMAD.X R18, RZ, RZ, UR5, P1 ;  /* 0x00000005ff127e24 */ /* 0x000fe200088e06ff */
[----:B------:R-:W-:Y:S01]  /*00c0*/  LOP3.LUT R24, R26, 0x7, RZ, 0xc0, !PT ;  /* 0x000000071a187812 */ /* 0x000fe200078ec0ff */
[----:B------:R-:W1:Y:S01]  /*00d0*/  LDCU.64 UR36, c[0x0][0x358] ;  /* 0x00006b00ff2477ac */ /* 0x000e620008000a00 */
[----:B------:R-:W-:Y:S02]  /*00e0*/  VIADD R25, R2, 0xffffffff ;  /* 0xffffffff02197836 */ /* 0x000fe40000000000 */
[----:B------:R-:W-:Y:S02]  /*00f0*/  IMAD.MOV.U32 R23, RZ, RZ, RZ ;  /* 0x000000ffff177224 */ /* 0x000fe400078e00ff */
[----:B0-----:R-:W-:Y:S01]  /*0100*/  IMAD.U32 R16, RZ, RZ, UR6 ;  /* 0x00000006ff107e24 */ /* 0x001fe2000f8e00ff */
[----:B------:R-:W-:-:S04]  /*0110*/  MOV R17, UR7 ;  /* 0x0000000700117c02 */ /* 0x000fc80008000f00 */
[----:B------:R-:W-:Y:S05]  /*0120*/  @!P0 BRA `(.L_x_1) ;  /* 0x00000018001c8947 */ /* 0x000fea0003800000 */
[----:B------:R-:W-:Y:S01]  /*0130*/  BSSY.RECONVERGENT B7, `(.L_x_1) ;  /* 0x0000186000077945 */ /* 0x000fe20003800200 */
[----:B------:R-:W-:Y:S01]  /*0140*/  LOP3.LUT R23, R26, 0x7ffffff8, RZ, 0xc0, !PT ;  /* 0x7ffffff81a177812 */ /* 0x000fe200078ec0ff */
[----:B------:R-:W-:-:S07]  /*0150*/  IMAD.MOV.U32 R22, RZ, RZ, RZ ;  /* 0x000000ffff167224 */ /* 0x000fce00078e00ff */
.L_x_26:
[----:B-1----:R-:W2:Y:S01]  /*0160*/  LDG.E R0, desc[UR36][R16.64+0x1c] ;  /* 0x00001c2410007981 */ /* 0x002ea2000c1e1900 */
[----:B------:R-:W-:Y:S01]  /*0170*/  MOV R2, 0x1d0 ;  /* 0x000001d000027802 */ /* 0x000fe20000000f00 */
[----:B------:R-:W0:Y:S01]  /*0180*/  LDCU.64 UR4, c[0x4][0x1c0] ;  /* 0x01003800ff0477ac */ /* 0x000e220008000a00 */
[----:B------:R-:W-:Y:S02]  /*0190*/  IMAD.MOV.U32 R6, RZ, RZ, R19 ;  /* 0x000000ffff067224 */ /* 0x000fe400078e0013 */
[----:B------:R-:W-:Y:S02]  /*01a0*/  IMAD.MOV.U32 R7, RZ, RZ, R18 ;  /* 0x000000ffff077224 */ /* 0x000fe400078e0012 */
[----:B------:R-:W1:Y:S01]  /*01b0*/  LDC.64 R2, c[0x4][R2] ;  /* 0x0100000002027b82 */ /* 0x000e620000000a00 */
[----:B0-----:R-:W-:Y:S02]  /*01c0*/  IMAD.U32 R4, RZ, RZ, UR4 ;  /* 0x00000004ff047e24 */ /* 0x001fe4000f8e00ff */
[----:B------:R-:W-:Y:S01]  /*01d0*/  IMAD.U32 R5, RZ, RZ, UR5 ;  /* 0x00000005ff057e24 */ /* 0x000fe2000f8e00ff */
[----:B--2---:R-:W0:Y:S02]  /*01e0*/  F2F.F64.F32 R8, R0 ;  /* 0x0000000000087310 */ /* 0x004e240000201800 */
[----:B01----:R0:W-:Y:S04]  /*01f0*/  STL.64 [R1], R8 ;  /* 0x0000000801007387 */ /* 0x0031e80000100a00 */
[----:B------:R-:W-:-:S07]  /*0200*/  LEPC R20, `(.L_x_2) ;  /* 0x000000001014794e */ /* 0x000fce0000000000 */
[----:B0-----:R-:W-:Y:S05]  /*0210*/  CALL.ABS.NOINC R2 ;  /* 0x0000000002007343 */ /* 0x001fea0003c00000 */
.L_x_2:
[----:B------:R-:W0:Y:S01]  /*0220*/  LDC R6, c[0x0][0x388] ;  /* 0x0000e200ff067b82 */ /* 0x000e220000000800 */
[----:B------:R-:W-:Y:S01]  /*0230*/  ISETP.GE.AND P2, PT, R22, RZ, PT ;  /* 0x000000ff1600720c */ /* 0x000fe20003f46270 */
[----:B------:R-:W-:Y:S01]  /*0240*/  BSSY.RECONVERGENT B6, `(.L_x_3) ;  /* 0x000001f000067945 */ /* 0x000fe20003800200 */
[----:B0-----:R-:W-:-:S04]  /*0250*/  IABS R5, R6 ;  /* 0x0000000600057213 */ /* 0x001fc80000000000 */
[----:B------:R-:W0:Y:S08]  /*0260*/  I2F.RP R0, R5 ;  /* 0x0000000500007306 */ /* 0x000e300000209400 */
[----:B0-----:R-:W0:Y:S02]  /*0270*/  MUFU.RCP R0, R0 ;  /* 0x0000000000007308 */ /* 0x001e240000001000 */
[----:B0-----:R-:W-:-:S06]  /*0280*/  IADD3 R2, PT, PT, R0, 0xffffffe, RZ ;  /* 0x0ffffffe00027810 */ /* 0x001fcc0007ffe0ff */
[----:B------:R0:W1:Y:S02]  /*0290*/  F2I.FTZ.U32.TRUNC.NTZ R3, R2 ;  /* 0x0000000200037305 */ /* 0x000064000021f000 */
[----:B0-----:R-:W-:Y:S02]  /*02a0*/  IMAD.MOV.U32 R2, RZ, RZ, RZ ;  /* 0x000000ffff027224 */ /* 0x001fe400078e00ff */
[----:B-1----:R-:W-:-:S04]  /*02b0*/  IMAD.MOV R4, RZ, RZ, -R3 ;  /* 0x000000ffff047224 */ /* 0x002fc800078e0a03 */
[----:B------:R-:W-:Y:S01]  /*02c0*/  IMAD R7, R4, R5, RZ ;  /* 0x0000000504077224 */ /* 0x000fe200078e02ff */
[----:B------:R-:W-:-:S03]  /*02d0*/  IABS R4, R22 ;  /* 0x0000001600047213 */ /* 0x000fc60000000000 */
[----:B------:R-:W-:-:S06]  /*02e0*/  IMAD.HI.U32 R3, R3, R7, R2 ;  /* 0x0000000703037227 */ /* 0x000fcc00078e0002 */
[----:B------:R-:W-:-:S04]  /*02f0*/  IMAD.HI.U32 R3, R3, R4, RZ ;  /* 0x0000000403037227 */ /* 0x000fc800078e00ff */
[----:B------:R-:W-:-:S04]  /*0300*/  IMAD.MOV R3, RZ, RZ, -R3 ;  /* 0x000000ffff037224 */ /* 0x000fc800078e0a03 */
[----:B------:R-:W-:-:S05]  /*0310*/  IMAD R0, R5, R3, R4 ;  /* 0x0000000305007224 */ /* 0x000fca00078e0204 */
[----:B------:R-:W-:-:S13]  /*0320*/  ISETP.GT.U32.AND P0, PT, R5, R0, PT ;  /* 0x000000000500720c */ /* 0x000fda0003f04070 */
[----:B------:R-:W-:Y:S01]  /*0330*/  @!P0 IMAD.IADD R0, R0, 0x1, -R5 ;  /* 0x0000000100008824 */ /* 0x000fe200078e0a05 */
[----:B------:R-:W-:-:S04]  /*0340*/  ISETP.NE.AND P0, PT, R6, RZ, PT ;  /* 0x000000ff0600720c */ /* 0x000fc80003f05270 */
[----:B------:R-:W-:-:S13]  /*0350*/  ISETP.GT.U32.AND P1, PT, R5, R0, PT ;  /* 0x000000000500720c */ /* 0x000fda0003f24070 */
[----:B------:R-:W-:-:S05]  /*0360*/  @!P1 IMAD.IADD R0, R0, 0x1, -R5 ;  /* 0x0000000100009824 */ /* 0x000fca00078e0a05 */
[----:B------:R-:W-:Y:S02]  /*0370*/  @!P2 IADD3 R0, PT, PT, -R0, RZ, RZ ;  /* 0x000000ff0000a210 */ /* 0x000fe40007ffe1ff */
[----:B------:R-:W-:-:S04]  /*0380*/  @!P0 LOP3.LUT R0, RZ, R6, RZ, 0x33, !PT ;  /* 0x00000006ff008212 */ /* 0x000fc800078e33ff */
[----:B------:R-:W-:-:S13]  /*0390*/  ISETP.NE.AND P0, PT, R0, R25, PT ;  /* 0x000000190000720c */ /* 0x000fda0003f05270 */
[----:B------:R-:W-:Y:S05]  /*03a0*/  @P0 BRA `(.L_x_4) ;  /* 0x0000000000200947 */ /* 0x000fea0003800000 */
[----:B------:R-:W-:Y:S01]  /*03b0*/  MOV R2, 0x1d0 ;  /* 0x000001d000027802 */ /* 0x000fe20000000f00 */
[----:B------:R-:W0:Y:S01]  /*03c0*/  LDCU.64 UR4, c[0x4][0x1c8] ;  /* 0x01003900ff0477ac */ /* 0x000e220008000a00 */
[----:B------:R-:W-:-:S04]  /*03d0*/  CS2R R6, SRZ ;  /* 0x0000000000067805 */ /* 0x000fc8000001ff00 */
[----:B------:R-:W1:Y:S01]  /*03e0*/  LDC.64 R2, c[0x4][R2] ;  /* 0x0100000002027b82 */ /* 0x000e620000000a00 */
[----:B0-----:R-:W-:Y:S02]  /*03f0*/  IMAD.U32 R4, RZ, RZ, UR4 ;  /* 0x00000004ff047e24 */ /* 0x001fe4000f8e00ff */
[----:B------:R-:W-:-:S07]  /*0400*/  IMAD.U32 R5, RZ, RZ, UR5 ;  /* 0x00000005ff057e24 */ /* 0x000fce000f8e00ff */
[----:B------:R-:W-:-:S07]  /*0410*/  LEPC R20, `(.L_x_4) ;  /* 0x000000001014794e */ /* 0x000fce0000000000 */
[----:B-1----:R-:W-:Y:S05]  /*0420*/  CALL.ABS.NOINC R2 ;  /* 0x0000000002007343 */ /* 0x002fea0003c00000 */
.L_x_4:
[----:B------:R-:W-:Y:S05]  /*0430*/  BSYNC.RECONVERGENT B6 ;  /* 0x0000000000067941 */ /* 0x000fea0003800200 */
.L_x_3:
[----:B------:R-:W2:Y:S01]  /*0440*/  LDG.E R0, desc[UR36][R16.64+0x3c] ;  /* 0x00003c2410007981 */ /* 0x000ea2000c1e1900 */
[----:B------:R-:W-:Y:S01]  /*0450*/  MOV R2, 0x1d0 ;  /* 0x000001d000027802 */ /* 0x000fe20000000f00 */
[----:B------:R-:W0:Y:S01]  /*0460*/  LDCU.64 UR4, c[0x4][0x1c0] ;  /* 0x01003800ff0477ac */ /* 0x000e220008000a00 */
[----:B------:R-:W-:Y:S01]  /*0470*/  IMAD.MOV.U32 R6, RZ, RZ, R19 ;  /* 0x000000ffff067224 */ /* 0x000fe200078e0013 */
[----:B------:R-:W-:-:S03]  /*0480*/  MOV R7, R18 ;  /* 0x0000001200077202 */ /* 0x000fc60000000f00 */
[----:B------:R-:W1:Y:S01]  /*0490*/  LDC.64 R2, c[0x4][R2] ;  /* 0x0100000002027b82 */ /* 0x000e620000000a00 */
[----:B0-----:R-:W-:Y:S02]  /*04a0*/  IMAD.U32 R4, RZ, RZ, UR4 ;  /* 0x00000004ff047e24 */ /* 0x001fe4000f8e00ff */
[----:B------:R-:W-:Y:S01]  /*04b0*/  IMAD.U32 R5, RZ, RZ, UR5 ;  /* 0x00000005ff057e24 */ /* 0x000fe2000f8e00ff */
[----:B--2---:R-:W0:Y:S02]  /*04c0*/  F2F.F64.F32 R8, R0 ;  /* 0x0000000000087310 */ /* 0x004e240000201800 */
[----:B01----:R0:W-:Y:S04]  /*04d0*/  STL.64 [R1], R8 ;  /* 0x0000000801007387 */ /* 0x0031e80000100a00 */
[----:B------:R-:W-:-:S07]  /*04e0*/  LEPC R20, `(.L_x_5) ;  /* 0x000000001014794e */ /* 0x000fce0000000000 */
[----:B0-----:R-:W-:Y:S05]  /*04f0*/  CALL.ABS.NOINC R2 ;  /* 0x0000000002007343 */ /* 0x001fea0003c00000 */
.L_x_5:
[----:B------:R-:W0:Y:S01]  /*0500*/  LDC R9, c[0x0][0x388] ;  /* 0x0000e200ff097b82 */ /* 0x000e220000000800 */
[----:B------:R-:W-:Y:S01]  /*0510*/  VIADD R0, R22, 0x1 ;  /* 0x0000000116007836 */ /* 0x000fe20000000000 */
[----:B------:R-:W-:Y:S04]  /*0520*/  BSSY.RECONVERGENT B6, `(.L_x_6) ;  /* 0x0000021000067945 */ /* 0x000fe80003800200 */
[----:B------:R-:W-:Y:S02]  /*0530*/  IABS R8, R0 ;  /* 0x0000000000087213 */ /* 0x000fe40000000000 */
[----:B------:R-:W-:Y:S02]  /*0540*/  ISETP.GE.AND P1, PT, R0, RZ, PT ;  /* 0x000000ff0000720c */ /* 0x000fe40003f26270 */
[----:B0-----:R-:W-:-:S02]  /*0550*/  IABS R5, R9 ;  /* 0x0000000900057213 */ /* 0x001fc40000000000 */
[----:B------:R-:W-:Y:S02]  /*0560*/  ISETP.NE.AND P2, PT, R9, RZ, PT ;  /* 0x000000ff0900720c */ /* 0x000fe40003f45270 */
[----:B------:R-:W0:Y:S08]  /*0570*/  I2F.RP R4, R5 ;  /* 0x0000000500047306 */ /* 0x000e300000209400 */
[----:B0-----:R-:W0:Y:S02]  /*0580*/  MUFU.RCP R4, R4 ;  /* 0x0000000400047308 */ /* 0x001e240000001000 */
[----:B0-----:R-:W-:-:S06]  /*0590*/  VIADD R6, R4, 0xffffffe ;  /* 0x0ffffffe04067836 */ /* 0x001fcc0000000000 */
[----:B------:R-:W0:Y:S02]  /*05a0*/  F2I.FTZ.U32.TRUNC.NTZ R3, R6 ;  /* 0x0000000600037305 */ /* 0x000e24000021f000 */
[----:B0-----:R-:W-:-:S04]  /*05b0*/  IMAD.MOV R2, RZ, RZ, -R3 ;  /* 0x000000ffff027224 */ /* 0x001fc800078e0a03 */
[----:B------:R-:W-:Y:S02]  /*05c0*/  IMAD R7, R2, R5, RZ ;  /* 0x0000000502077224 */ /* 0x000fe400078e02ff */
[----:B------:R-:W-:-:S04]  /*05d0*/  IMAD.MOV.U32 R2, RZ, RZ, RZ ;  /* 0x000000ffff027224 */ /* 0x000fc800078e00ff */
[----:B------:R-:W-:-:S04]  /*05e0*/  IMAD.HI.U32 R2, R3, R7, R2 ;  /* 0x0000000703027227 */ /* 0x000fc800078e0002 */
[----:B------:R-:W-:-:S04]  /*05f0*/  IMAD.MOV.U32 R3, RZ, RZ, R8 ;  /* 0x000000ffff037224 */ /* 0x000fc800078e0008 */
[----:B------:R-:W-:-:S05]  /*0600*/  IMAD.HI.U32 R2, R2, R3, RZ ;  /* 0x0000000302027227 */ /* 0x000fca00078e00ff */
[----:B------:R-:W-:-:S05]  /*0610*/  IADD3 R2, PT, PT, -R2, RZ, RZ ;  /* 0x000000ff02027210 */ /* 0x000fca0007ffe1ff */
[----:B------:R-:W-:-:S05]  /*0620*/  IMAD R2, R5, R2, R3 ;  /* 0x0000000205027224 */ /* 0x000fca00078e0203 */
[----:B------:R-:W-:-:S13]  /*0630*/  ISETP.GT.U32.AND P0, PT, R5, R2, PT ;  /* 0x000000020500720c */ /* 0x000fda0003f04070 */
[----:B------:R-:W-:-:S05]  /*0640*/  @!P0 IMAD.IADD R2, R2, 0x1, -R5 ;  /* 0x0000000102028824 */ /* 0x000fca00078e0a05 */
[----:B------:R-:W-:-:S13]  /*0650*/  ISETP.GT.U32.AND P0, PT, R5, R2, PT ;  /* 0x000000020500720c */ /* 0x000fda0003f04070 */
[----:B------:R-:W-:-:S04]  /*0660*/  @!P0 IMAD.IADD R2, R2, 0x1, -R5 ;  /* 0x0000000102028824 */ /* 0x000fc800078e0a05 */
[----:B------:R-:W-:Y:S01]  /*0670*/  @!P1 IMAD.MOV R2, RZ, RZ, -R2 ;  /* 0x000000ffff029224 */ /* 0x000fe200078e0a02 */
        /* <DEDUP_REMOVED lines=11> */
.L_x_7:
[----:B------:R-:W-:Y:S05]  /*0730*/  BSYNC.RECONVERGENT B6 ;  /* 0x0000000000067941 */ /* 0x000fea0003800200 */
.L_x_6:
[----:B------:R-:W2:Y:S01]  /*0740*/  LDG.E R0, desc[UR36][R16.64+0x5c] ;  /* 0x00005c2410007981 */ /* 0x000ea2000c1e1900 */
[----:B------:R-:W-:Y:S01]  /*0750*/  MOV R2, 0x1d0 ;  /* 0x000001d000027802 */ /* 0x000fe20000000f00 */
[----:B------:R-:W0:Y:S01]  /*0760*/  LDCU.64 UR4, c[0x4][0x1c0] ;  /* 0x01003800ff0477ac */ /* 0x000e220008000a00 */
[----:B------:R-:W-:Y:S02]  /*0770*/  IMAD.MOV.U32 R6, RZ, RZ, R19 ;  /* 0x000000ffff067224 */ /* 0x000fe400078e0013 */
[----:B------:R-:W-:Y:S02]  /*0780*/  IMAD.MOV.U32 R7, RZ, RZ, R18 ;  /* 0x000000ffff077224 */ /* 0x000fe400078e0012 */
[----:B------:R-:W1:Y:S01]  /*0790*/  LDC.64 R2, c[0x4][R2] ;  /* 0x0100000002027b82 */ /* 0x000e620000000a00 */
[----:B0-----:R-:W-:Y:S01]  /*07a0*/  MOV R4, UR4 ;  /* 0x0000000400047c02 */ /* 0x001fe20008000f00 */
[----:B------:R-:W-:Y:S01]  /*07b0*/  IMAD.U32 R5, RZ, RZ, UR5 ;  /* 0x00000005ff057e24 */ /* 0x000fe2000f8e00ff */
[----:B--2---:R-:W0:Y:S02]  /*07c0*/  F2F.F64.F32 R8, R0 ;  /* 0x0000000000087310 */ /* 0x004e240000201800 */
[----:B01----:R0:W-:Y:S04]  /*07d0*/  STL.64 [R1], R8 ;  /* 0x0000000801007387 */ /* 0x0031e80000100a00 */
[----:B------:R-:W-:-:S07]  /*07e0*/  LEPC R20, `(.L_x_8) ;  /* 0x000000001014794e */ /* 0x000fce0000000000 */
[----:B0-----:R-:W-:Y:S05]  /*07f0*/  CALL.ABS.NOINC R2 ;  /* 0x0000000002007343 */ /* 0x001fea0003c00000 */
.L_x_8:
[----:B------:R-:W0:Y:S01]  /*0800*/  LDC R9, c[0x0][0x388] ;  /* 0x0000e200ff097b82 */ /* 0x000e220000000800 */
[----:B------:R-:W-:Y:S01]  /*0810*/  IADD3 R0, PT, PT, R22, 0x2, RZ ;  /* 0x0000000216007810 */ /* 0x000fe20007ffe0ff */
[----:B------:R-:W-:Y:S03]  /*0820*/  BSSY.RECONVERGENT B6, `(.L_x_9) ;  /* 0x0000021000067945 */ /* 0x000fe60003800200 */
[----:B------:R-:W-:Y:S02]  /*0830*/  IABS R8, R0 ;  /* 0x0000000000087213 */ /* 0x000fe40000000000 */
[----:B------:R-:W-:Y:S02]  /*0840*/  ISETP.GE.AND P1, PT, R0, RZ, PT ;  /* 0x000000ff0000720c */ /* 0x000fe40003f26270 */
[----:B0-----:R-:W-:Y:S02]  /*0850*/  IABS R5, R9 ;  /* 0x0000000900057213 */ /* 0x001fe40000000000 */
[----:B------:R-:W-:-:S02]  /*0860*/  ISETP.NE.AND P2, PT, R9, RZ, PT ;  /* 0x000000ff0900720c */ /* 0x000fc40003f45270 */
        /* <DEDUP_REMOVED lines=9> */
[----:B------:R-:W-:-:S04]  /*0900*/  IMAD.HI.U32 R2, R2, R3, RZ ;  /* 0x0000000302027227 */ /* 0x000fc800078e00ff */
[----:B------:R-:W-:-:S04]  /*0910*/  IMAD.MOV R2, RZ, RZ, -R2 ;  /* 0x000000ffff027224 */ /* 0x000fc800078e0a02 */
[----:B------:R-:W-:-:S05]  /*0920*/  IMAD R2, R5, R2, R3 ;  /* 0x0000000205027224 */ /* 0x000fca00078e0203 */
[----:B------:R-:W-:-:S13]  /*0930*/  ISETP.GT.U32.AND P0, PT, R5, R2, PT ;  /* 0x000000020500720c */ /* 0x000fda0003f04070 */
[----:B------:R-:W-:-:S05]  /*0940*/  @!P0 IMAD.IADD R2, R2, 0x1, -R5 ;  /* 0x0000000102028824 */ /* 0x000fca00078e0a05 */
        /* <DEDUP_REMOVED lines=14> */
.L_x_10:
[----:B------:R-:W-:Y:S05]  /*0a30*/  BSYNC.RECONVERGENT B6 ;  /* 0x0000000000067941 */ /* 0x000fea0003800200 */
.L_x_9:
        /* <DEDUP_REMOVED lines=12> */
.L_x_11:
        /* <DEDUP_REMOVED lines=35> */
.L_x_13:
[----:B------:R-:W-:Y:S05]  /*0d30*/  BSYNC.RECONVERGENT B6 ;  /* 0x0000000000067941 */ /* 0x000fea0003800200 */
.L_x_12:
        /* <DEDUP_REMOVED lines=12> */
.L_x_14:
        /* <DEDUP_REMOVED lines=35> */
.L_x_16:
[----:B------:R-:W-:Y:S05]  /*1030*/  BSYNC.RECONVERGENT B6 ;  /* 0x0000000000067941 */ /* 0x000fea0003800200 */
.L_x_15:
        /* <DEDUP_REMOVED lines=12> */
.L_x_17:
        /* <DEDUP_REMOVED lines=35> */
.L_x_19:
[----:B------:R-:W-:Y:S05]  /*1330*/  BSYNC.RECONVERGENT B6 ;  /* 0x0000000000067941 */ /* 0x000fea0003800200 */
.L_x_18:
        /* <DEDUP_REMOVED lines=12> */
.L_x_20:
        /* <DEDUP_REMOVED lines=11> */
[----:B0-----:R-:W-:-:S05]  /*14b0*/  IADD3 R2, PT, PT, RZ, -R3, RZ ;  /* 0x80000003ff027210 */ /* 0x001fca0007ffe0ff */
        /* <DEDUP_REMOVED lines=8> */
[----:B------:R-:W-:-:S04]  /*1540*/  @!P0 IADD3 R2, PT, PT, R2, -R5, RZ ;  /* 0x8000000502028210 */ /* 0x000fc80007ffe0ff */
        /* <DEDUP_REMOVED lines=14> */
.L_x_22:
[----:B------:R-:W-:Y:S05]  /*1630*/  BSYNC.RECONVERGENT B6 ;  /* 0x0000000000067941 */ /* 0x000fea0003800200 */
.L_x_21:
        /* <DEDUP_REMOVED lines=12> */
.L_x_23:
        /* <DEDUP_REMOVED lines=35> */
.L_x_25:
[----:B------:R-:W-:Y:S05]  /*1930*/  BSYNC.RECONVERGENT B6 ;  /* 0x0000000000067941 */ /* 0x000fea0003800200 */
.L_x_24:
[----:B------:R-:W-:Y:S02]  /*1940*/  IADD3 R22, PT, PT, R22, 0x8, RZ ;  /* 0x0000000816167810 */ /* 0x000fe40007ffe0ff */
[----:B------:R-:W-:Y:S02]  /*1950*/  IADD3 R16, P1, PT, R16, 0x100, RZ ;  /* 0x0000010010107810 */ /* 0x000fe40007f3e0ff */
[----:B------:R-:W-:-:S03]  /*1960*/  ISETP.NE.AND P0, PT, R22, R23, PT ;  /* 0x000000171600720c */ /* 0x000fc60003f05270 */
[----:B------:R-:W-:-:S10]  /*1970*/  IMAD.X R17, RZ, RZ, R17, P1 ;  /* 0x000000ffff117224 */ /* 0x000fd400008e0611 */
[----:B------:R-:W-:Y:S05]  /*1980*/  @P0 BRA `(.L_x_26) ;  /* 0xffffffe400f40947 */ /* 0x000fea000383ffff */
[----:B------:R-:W-:Y:S05]  /*1990*/  BSYNC.RECONVERGENT B7 ;  /* 0x0000000000077941 */ /* 0x000fea0003800200 */
.L_x_1:
[----:B------:R-:W-:-:S13]  /*19a0*/  ISETP.NE.AND P0, PT, R24, RZ, PT ;  /* 0x000000ff1800720c */ /* 0x000fda0003f05270 */
[----:B-1----:R-:W-:Y:S05]  /*19b0*/  @!P0 EXIT ;  /* 0x000000000000894d */ /* 0x002fea0003800000 */
[----:B------:R-:W-:Y:S02]  /*19c0*/  ISETP.GE.U32.AND P0, PT, R24, 0x4, PT ;  /* 0x000000041800780c */ /* 0x000fe40003f06070 */
[----:B------:R-:W-:-:S11]  /*19d0*/  LOP3.LUT R22, R26, 0x3, RZ, 0xc0, !PT ;  /* 0x000000031a167812 */ /* 0x000fd600078ec0ff */
[----:B------:R-:W-:Y:S05]  /*19e0*/  @!P0 BRA `(.L_x_27) ;  /* 0x0000000800e88947 */ /* 0x000fea0003800000 */
        /* <DEDUP_REMOVED lines=12> */
.L_x_28:
[----:B------:R-:W0:Y:S01]  /*1ab0*/  LDC R8, c[0x0][0x388] ;  /* 0x0000e200ff087b82 */ /* 0x000e220000000800 */
[----:B------:R-:W-:Y:S01]  /*1ac0*/  IMAD.MOV.U32 R2, RZ, RZ, RZ ;  /* 0x000000ffff027224 */ /* 0x000fe200078e00ff */
[----:B------:R-:W-:Y:S02]  /*1ad0*/  ISETP.GE.AND P1, PT, R23, RZ, PT ;  /* 0x000000ff1700720c */ /* 0x000fe40003f26270 */
[----:B0-----:R-:W-:Y:S02]  /*1ae0*/  IABS R5, R8 ;  /* 0x0000000800057213 */ /* 0x001fe40000000000 */
[----:B------:R-:W-:Y:S02]  /*1af0*/  ISETP.NE.AND P2, PT, R8, RZ, PT ;  /* 0x000000ff0800720c */ /* 0x000fe40003f45270 */
[----:B------:R-:W0:Y:S08]  /*1b00*/  I2F.RP R4, R5 ;  /* 0x0000000500047306 */ /* 0x000e300000209400 */
[----:B0-----:R-:W0:Y:S02]  /*1b10*/  MUFU.RCP R4, R4 ;  /* 0x0000000400047308 */ /* 0x001e240000001000 */
[----:B0-----:R-:W-:-:S06]  /*1b20*/  VIADD R6, R4, 0xffffffe ;  /* 0x0ffffffe04067836 */ /* 0x001fcc0000000000 */
[----:B------:R-:W0:Y:S02]  /*1b30*/  F2I.FTZ.U32.TRUNC.NTZ R3, R6 ;  /* 0x0000000600037305 */ /* 0x000e24000021f000 */
[----:B0-----:R-:W-:-:S04]  /*1b40*/  IMAD.MOV R0, RZ, RZ, -R3 ;  /* 0x000000ffff007224 */ /* 0x001fc800078e0a03 */
[----:B------:R-:W-:Y:S01]  /*1b50*/  IMAD R7, R0, R5, RZ ;  /* 0x0000000500077224 */ /* 0x000fe200078e02ff */
[----:B------:R-:W-:-:S03]  /*1b60*/  IABS R0, R23 ;  /* 0x0000001700007213 */ /* 0x000fc60000000000 */
        /* <DEDUP_REMOVED lines=17> */
[----:B0-----:R-:W-:Y:S01]  /*1c80*/  IMAD.U32 R4, RZ, RZ, UR4 ;  /* 0x00000004ff047e24 */ /* 0x001fe2000f8e00ff */
[----:B------:R-:W-:-:S07]  /*1c90*/  MOV R5, UR5 ;  /* 0x0000000500057c02 */ /* 0x000fce0008000f00 */
[----:B------:R-:W-:-:S07]  /*1ca0*/  LEPC R20, `(.L_x_29) ;  /* 0x000000001014794e */ /* 0x000fce0000000000 */
[----:B-1----:R-:W-:Y:S05]  /*1cb0*/  CALL.ABS.NOINC R2 ;  /* 0x0000000002007343 */ /* 0x002fea0003c00000 */
.L_x_29:
[----:B------:R-:W2:Y:S01]  /*1cc0*/  LDG.E R0, desc[UR36][R16.64+0x3c] ;  /* 0x00003c2410007981 */ /* 0x000ea2000c1e1900 */
[----:B------:R-:W-:Y:S01]  /*1cd0*/  MOV R2, 0x1d0 ;  /* 0x000001d000027802 */ /* 0x000fe20000000f00 */
[----:B------:R-:W0:Y:S01]  /*1ce0*/  LDCU.64 UR4, c[0x4][0x1c0] ;  /* 0x01003800ff0477ac */ /* 0x000e220008000a00 */
[----:B------:R-:W-:Y:S01]  /*1cf0*/  VIADD R24, R23, 0x1 ;  /* 0x0000000117187836 */ /* 0x000fe20000000000 */
[----:B------:R-:W-:Y:S01]  /*1d00*/  MOV R7, R18 ;  /* 0x0000001200077202 */ /* 0x000fe20000000f00 */
        /* <DEDUP_REMOVED lines=8> */
.L_x_30:
        /* <DEDUP_REMOVED lines=33> */
.L_x_31:
        /* <DEDUP_REMOVED lines=13> */
.L_x_32:
        /* <DEDUP_REMOVED lines=33> */
.L_x_33:
        /* <DEDUP_REMOVED lines=13> */
.L_x_34:
        /* <DEDUP_REMOVED lines=33> */
.L_x_35:
[----:B------:R-:W-:Y:S01]  /*2560*/  IADD3 R16, P0, PT, R16, 0x80, RZ ;  /* 0x0000008010107810 */ /* 0x000fe20007f1e0ff */
[----:B------:R-:W-:-:S04]  /*2570*/  VIADD R23, R23, 0x4 ;  /* 0x0000000417177836 */ /* 0x000fc80000000000 */
[----:B------:R-:W-:-:S08]  /*2580*/  IMAD.X R17, RZ, RZ, R17, P0 ;  /* 0x000000ffff117224 */ /* 0x000fd000000e0611 */
.L_x_27:
[----:B------:R-:W-:-:S13]  /*2590*/  ISETP.NE.AND P0, PT, R22, RZ, PT ;  /* 0x000000ff1600720c */ /* 0x000fda0003f05270 */
[----:B------:R-:W-:Y:S05]  /*25a0*/  @!P0 EXIT ;  /* 0x000000000000894d */ /* 0x000fea0003800000 */
[----:B------:R-:W-:-:S13]  /*25b0*/  ISETP.NE.AND P0, PT, R22, 0x1, PT ;  /* 0x000000011600780c */ /* 0x000fda0003f05270 */
[----:B------:R-:W-:Y:S05]  /*25c0*/  @!P0 BRA `(.L_x_36) ;  /* 0x00000004007c8947 */ /* 0x000fea0003800000 */
[----:B------:R-:W2:Y:S01]  /*25d0*/  LDG.E R0, desc[UR36][R16.64+0x1c] ;  /* 0x00001c2410007981 */ /* 0x000ea2000c1e1900 */
[----:B------:R-:W-:Y:S01]  /*25e0*/  MOV R2, 0x1d0 ;  /* 0x000001d000027802 */ /* 0x000fe20000000f00 */
[----:B------:R-:W0:Y:S01]  /*25f0*/  LDCU.64 UR4, c[0x4][0x1c0] ;  /* 0x01003800ff0477ac */ /* 0x000e220008000a00 */
[----:B------:R-:W-:Y:S01]  /*2600*/  MOV R6, R19 ;  /* 0x0000001300067202 */ /* 0x000fe20000000f00 */
[----:B------:R-:W-:-:S03]  /*2610*/  IMAD.MOV.U32 R7, RZ, RZ, R18 ;  /* 0x000000ffff077224 */ /* 0x000fc600078e0012 */
[----:B------:R-:W1:Y:S01]  /*2620*/  LDC.64 R2, c[0x4][R2] ;  /* 0x0100000002027b82 */ /* 0x000e620000000a00 */
[----:B0-----:R-:W-:Y:S02]  /*2630*/  IMAD.U32 R4, RZ, RZ, UR4 ;  /* 0x00000004ff047e24 */ /* 0x001fe4000f8e00ff */
[----:B------:R-:W-:Y:S01]  /*2640*/  IMAD.U32 R5, RZ, RZ, UR5 ;  /* 0x00000005ff057e24 */ /* 0x000fe2000f8e00ff */
[----:B--2---:R-:W0:Y:S02]  /*2650*/  F2F.F64.F32 R8, R0 ;  /* 0x0000000000087310 */ /* 0x004e240000201800 */
[----:B01----:R0:W-:Y:S04]  /*2660*/  STL.64 [R1], R8 ;  /* 0x0000000801007387 */ /* 0x0031e80000100a00 */
[----:B------:R-:W-:-:S07]  /*2670*/  LEPC R20, `(.L_x_37) ;  /* 0x000000001014794e */ /* 0x000fce0000000000 */
[----:B0-----:R-:W-:Y:S05]  /*2680*/  CALL.ABS.NOINC R2 ;  /* 0x0000000002007343 */ /* 0x001fea0003c00000 */
.L_x_37:
[----:B------:R-:W0:Y:S01]  /*2690*/  LDC R7, c[0x0][0x388] ;  /* 0x0000e200ff077b82 */ /* 0x000e220000000800 */
[----:B------:R-:W-:Y:S02]  /*26a0*/  IABS R6, R23 ;  /* 0x0000001700067213 */ /* 0x000fe40000000000 */
[----:B------:R-:W-:Y:S02]  /*26b0*/  ISETP.GE.AND P1, PT, R23, RZ, PT ;  /* 0x000000ff1700720c */ /* 0x000fe40003f26270 */
[----:B0-----:R-:W-:Y:S02]  /*26c0*/  IABS R0, R7 ;  /* 0x0000000700007213 */ /* 0x001fe40000000000 */
[----:B------:R-:W-:Y:S02]  /*26d0*/  ISETP.NE.AND P2, PT, R7, RZ, PT ;  /* 0x000000ff0700720c */ /* 0x000fe40003f45270 */
[----:B------:R-:W0:Y:S08]  /*26e0*/  I2F.RP R4, R0 ;  /* 0x0000000000047306 */ /* 0x000e300000209400 */
[----:B0-----:R-:W0:Y:S02]  /*26f0*/  MUFU.RCP R4, R4 ;  /* 0x0000000400047308 */ /* 0x001e240000001000 */
[----:B0-----:R-:W-:-:S06]  /*2700*/  VIADD R2, R4, 0xffffffe ;  /* 0x0ffffffe04027836 */ /* 0x001fcc0000000000 */
[----:B------:R0:W1:Y:S02]  /*2710*/  F2I.FTZ.U32.TRUNC.NTZ R3, R2 ;  /* 0x0000000200037305 */ /* 0x000064000021f000 */
[----:B0-----:R-:W-:Y:S02]  /*2720*/  IMAD.MOV.U32 R2, RZ, RZ, RZ ;  /* 0x000000ffff027224 */ /* 0x001fe400078e00ff */
[----:B-1----:R-:W-:-:S04]  /*2730*/  IMAD.MOV R5, RZ, RZ, -R3 ;  /* 0x000000ffff057224 */ /* 0x002fc800078e0a03 */
[----:B------:R-:W-:-:S04]  /*2740*/  IMAD R5, R5, R0, RZ ;  /* 0x0000000005057224 */ /* 0x000fc800078e02ff */
[----:B------:R-:W-:Y:S01]  /*2750*/  IMAD.HI.U32 R5, R3, R5, R2 ;  /* 0x0000000503057227 */ /* 0x000fe200078e0002 */
[----:B------:R-:W-:-:S05]  /*2760*/  MOV R3, R6 ;  /* 0x0000000600037202 */ /* 0x000fca0000000f00 */
[----:B------:R-:W-:-:S04]  /*2770*/  IMAD.HI.U32 R5, R5, R3, RZ ;  /* 0x0000000305057227 */ /* 0x000fc800078e00ff */
[----:B------:R-:W-:-:S04]  /*2780*/  IMAD.MOV R5, RZ, RZ, -R5 ;  /* 0x000000ffff057224 */ /* 0x000fc800078e0a05 */
[----:B------:R-:W-:-:S05]  /*2790*/  IMAD R3, R0, R5, R3 ;  /* 0x0000000500037224 */ /* 0x000fca00078e0203 */
[----:B------:R-:W-:-:S13]  /*27a0*/  ISETP.GT.U32.AND P0, PT, R0, R3, PT ;  /* 0x000000030000720c */ /* 0x000fda0003f04070 */
[----:B------:R-:W-:-:S05]  /*27b0*/  @!P0 IMAD.IADD R3, R3, 0x1, -R0 ;  /* 0x0000000103038824 */ /* 0x000fca00078e0a00 */
[----:B------:R-:W-:-:S13]  /*27c0*/  ISETP.GT.U32.AND P0, PT, R0, R3, PT ;  /* 0x000000030000720c */ /* 0x000fda0003f04070 */
[----:B------:R-:W-:-:S04]  /*27d0*/  @!P0 IMAD.IADD R3, R3, 0x1, -R0 ;  /* 0x0000000103038824 */ /* 0x000fc800078e0a00 */
[----:B------:R-:W-:-:S05]  /*27e0*/  IMAD.MOV.U32 R0, RZ, RZ, R3 ;  /* 0x000000ffff007224 */ /* 0x000fca00078e0003 */
[----:B------:R-:W-:Y:S02]  /*27f0*/  @!P1 IADD3 R0, PT, PT, -R0, RZ, RZ ;  /* 0x000000ff00009210 */ /* 0x000fe40007ffe1ff */
[----:B------:R-:W-:-:S04]  /*2800*/  @!P2 LOP3.LUT R0, RZ, R7, RZ, 0x33, !PT ;  /* 0x00000007ff00a212 */ /* 0x000fc800078e33ff */
[----:B------:R-:W-:-:S13]  /*2810*/  ISETP.NE.AND P0, PT, R0, R25, PT ;  /* 0x000000190000720c */ /* 0x000fda0003f05270 */
[----:B------:R-:W-:Y:S05]  /*2820*/  @P0 BRA `(.L_x_38) ;  /* 0x0000000000200947 */ /* 0x000fea0003800000 */
[----:B------:R-:W-:Y:S01]  /*2830*/  MOV R0, 0x1d0 ;  /* 0x000001d000007802 */ /* 0x000fe20000000f00 */
[----:B------:R-:W0:Y:S01]  /*2840*/  LDCU.64 UR4, c[0x4][0x1c8] ;  /* 0x01003900ff0477ac */ /* 0x000e220008000a00 */
[----:B------:R-:W-:Y:S02]  /*2850*/  CS2R R6, SRZ ;  /* 0x0000000000067805 */ /* 0x000fe4000001ff00 */
[----:B------:R1:W2:Y:S01]  /*2860*/  LDC.64 R2, c[0x4][R0] ;  /* 0x0100000000027b82 */ /* 0x0002a20000000a00 */
[----:B0-----:R-:W-:Y:S02]  /*2870*/  IMAD.U32 R4, RZ, RZ, UR4 ;  /* 0x00000004ff047e24 */ /* 0x001fe4000f8e00ff */
[----:B-1----:R-:W-:-:S07]  /*2880*/  IMAD.U32 R5, RZ, RZ, UR5 ;  /* 0x00000005ff057e24 */ /* 0x002fce000f8e00ff */
[----:B------:R-:W-:-:S07]  /*2890*/  LEPC R20, `(.L_x_38) ;  /* 0x000000001014794e */ /* 0x000fce0000000000 */
[----:B--2---:R-:W-:Y:S05]  /*28a0*/  CALL.ABS.NOINC R2 ;  /* 0x0000000002007343 */ /* 0x004fea0003c00000 */
.L_x_38:
[----:B------:R-:W2:Y:S01]  /*28b0*/  LDG.E R0, desc[UR36][R16.64+0x3c] ;  /* 0x00003c2410007981 */ /* 0x000ea2000c1e1900 */
[----:B------:R-:W-:Y:S01]  /*28c0*/  MOV R2, 0x1d0 ;  /* 0x000001d000027802 */ /* 0x000fe20000000f00 */
[----:B------:R-:W0:Y:S01]  /*28d0*/  LDCU.64 UR4, c[0x4][0x1c0] ;  /* 0x01003800ff0477ac */ /* 0x000e220008000a00 */
[----:B------:R-:W-:Y:S01]  /*28e0*/  IADD3 R22, PT, PT, R23, 0x1, RZ ;  /* 0x0000000117167810 */ /* 0x000fe20007ffe0ff */
[----:B------:R-:W-:Y:S02]  /*28f0*/  IMAD.MOV.U32 R6, RZ, RZ, R19 ;  /* 0x000000ffff067224 */ /* 0x000fe400078e0013 */
[----:B------:R-:W-:Y:S01]  /*2900*/  IMAD.MOV.U32 R7, RZ, RZ, R18 ;  /* 0x000000ffff077224 */ /* 0x000fe200078e0012 */
[----:B------:R-:W1:Y:S01]  /*2910*/  LDC.64 R2, c[0x4][R2] ;  /* 0x0100000002027b82 */ /* 0x000e620000000a00 */
[----:B0-----:R-:W-:Y:S02]  /*2920*/  IMAD.U32 R4, RZ, RZ, UR4 ;  /* 0x00000004ff047e24 */ /* 0x001fe4000f8e00ff */
[----:B------:R-:W-:Y:S01]  /*2930*/  IMAD.U32 R5, RZ, RZ, UR5 ;  /* 0x00000005ff057e24 */ /* 0x000fe2000f8e00ff */
[----:B--2---:R-:W0:Y:S02]  /*2940*/  F2F.F64.F32 R8, R0 ;  /* 0x0000000000087310 */ /* 0x004e240000201800 */
[----:B01----:R0:W-:Y:S04]  /*2950*/  STL.64 [R1], R8 ;  /* 0x0000000801007387 */ /* 0x0031e80000100a00 */
[----:B------:R-:W-:-:S07]  /*2960*/  LEPC R20, `(.L_x_39) ;  /* 0x000000001014794e */ /* 0x000fce0000000000 */
[----:B0-----:R-:W-:Y:S05]  /*2970*/  CALL.ABS.NOINC R2 ;  /* 0x0000000002007343 */ /* 0x001fea0003c00000 */
.L_x_39:
[----:B------:R-:W0:Y:S01]  /*2980*/  LDC R8, c[0x0][0x388] ;  /* 0x0000e200ff087b82 */ /* 0x000e220000000800 */
[----:B------:R-:W-:Y:S01]  /*2990*/  HFMA2 R2, -RZ, RZ, 0, 0 ;  /* 0x00000000ff027431 */ /* 0x000fe200000001ff */
        /* <DEDUP_REMOVED lines=31> */
.L_x_40:
[----:B------:R-:W-:Y:S01]  /*2b90*/  IADD3 R16, P0, PT, R16, 0x40, RZ ;  /* 0x0000004010107810 */ /* 0x000fe20007f1e0ff */
[----:B------:R-:W-:-:S04]  /*2ba0*/  VIADD R23, R23, 0x2 ;  /* 0x0000000217177836 */ /* 0x000fc80000000000 */
[----:B------:R-:W-:-:S08]  /*2bb0*/  IMAD.X R17, RZ, RZ, R17, P0 ;  /* 0x000000ffff117224 */ /* 0x000fd000000e0611 */
.L_x_36:
[----:B------:R-:W-:-:S04]  /*2bc0*/  LOP3.LUT R26, R26, 0x1, RZ, 0xc0, !PT ;  /* 0x000000011a1a7812 */ /* 0x000fc800078ec0ff */
[----:B------:R-:W-:-:S13]  /*2bd0*/  ISETP.NE.U32.AND P0, PT, R26, 0x1, PT ;  /* 0x000000011a00780c */ /* 0x000fda0003f05070 */
[----:B------:R-:W-:Y:S05]  /*2be0*/  @P0 EXIT ;  /* 0x000000000000094d */ /* 0x000fea0003800000 */
[----:B------:R-:W2:Y:S01]  /*2bf0*/  LDG.E R16, desc[UR36][R16.64+0x1c] ;  /* 0x00001c2410107981 */ /* 0x000ea2000c1e1900 */
[----:B------:R-:W-:Y:S01]  /*2c00*/  MOV R0, 0x1d0 ;  /* 0x000001d000007802 */ /* 0x000fe20000000f00 */
[----:B------:R-:W0:Y:S01]  /*2c10*/  LDCU.64 UR4, c[0x4][0x1c0] ;  /* 0x01003800ff0477ac */ /* 0x000e220008000a00 */
[----:B------:R-:W-:Y:S02]  /*2c20*/  IMAD.MOV.U32 R6, RZ, RZ, R19 ;  /* 0x000000ffff067224 */ /* 0x000fe400078e0013 */
[----:B------:R1:W3:Y:S01]  /*2c30*/  LDC.64 R8, c[0x4][R0] ;  /* 0x0100000000087b82 */ /* 0x0002e20000000a00 */
[----:B------:R-:W-:Y:S01]  /*2c40*/  IMAD.MOV.U32 R7, RZ, RZ, R18 ;  /* 0x000000ffff077224 */ /* 0x000fe200078e0012 */
[----:B0-----:R-:W-:Y:S01]  /*2c50*/  MOV R4, UR4 ;  /* 0x0000000400047c02 */ /* 0x001fe20008000f00 */
[----:B------:R-:W-:Y:S01]  /*2c60*/  IMAD.U32 R5, RZ, RZ, UR5 ;  /* 0x00000005ff057e24 */ /* 0x000fe2000f8e00ff */
[----:B--2---:R-:W0:Y:S02]  /*2c70*/  F2F.F64.F32 R2, R16 ;  /* 0x0000001000027310 */ /* 0x004e240000201800 */
[----:B0--3--:R1:W-:Y:S04]  /*2c80*/  STL.64 [R1], R2 ;  /* 0x0000000201007387 */ /* 0x0093e80000100a00 */
[----:B------:R-:W-:-:S07]  /*2c90*/  LEPC R20, `(.L_x_41) ;  /* 0x000000001014794e */ /* 0x000fce0000000000 */
[----:B-1----:R-:W-:Y:S05]  /*2ca0*/  CALL.ABS.NOINC R8 ;  /* 0x0000000008007343 */ /* 0x002fea0003c00000 */
.L_x_41:
        /* <DEDUP_REMOVED lines=9> */
[----:B0-----:R-:W-:-:S05]  /*2d40*/  IADD3 R0, PT, PT, RZ, -R3, RZ ;  /* 0x80000003ff007210 */ /* 0x001fca0007ffe0ff */
        /* <DEDUP_REMOVED lines=10> */
[----:B------:R-:W-:-:S05]  /*2df0*/  @!P0 IADD3 R0, PT, PT, R0, -R5, RZ ;  /* 0x8000000500008210 */ /* 0x000fca0007ffe0ff */
[----:B------:R-:W-:Y:S01]  /*2e00*/  @!P1 IMAD.MOV R0, RZ, RZ, -R0 ;  /* 0x000000ffff009224 */ /* 0x000fe200078e0a00 */
[----:B------:R-:W-:-:S04]  /*2e10*/  @!P2 LOP3.LUT R0, RZ, R8, RZ, 0x33, !PT ;  /* 0x00000008ff00a212 */ /* 0x000fc800078e33ff */
[----:B------:R-:W-:-:S13]  /*2e20*/  ISETP.NE.AND P0, PT, R0, R25, PT ;  /* 0x000000190000720c */ /* 0x000fda0003f05270 */
[----:B------:R-:W-:Y:S05]  /*2e30*/  @P0 EXIT ;  /* 0x000000000000094d */ /* 0x000fea0003800000 */
        /* <DEDUP_REMOVED lines=8> */
.L_x_42:
[----:B------:R-:W-:Y:S05]  /*2ec0*/  EXIT ;  /* 0x000000000000794d */ /* 0x000fea0003800000 */
.L_x_43:
        /* <DEDUP_REMOVED lines=11> */
.L_x_146:


//--------------------- .text._Z5CycleiiP6jointsj --------------------------
	.section	.text._Z5CycleiiP6jointsj,"ax",@progbits
	.align	128
        .global         _Z5CycleiiP6jointsj
        .type           _Z5CycleiiP6jointsj,@function
        .size           _Z5CycleiiP6jointsj,(.L_x_147 - _Z5CycleiiP6jointsj)
        .other          _Z5CycleiiP6jointsj,@"STO_CUDA_ENTRY STV_DEFAULT"
_Z5CycleiiP6jointsj:
.text._Z5CycleiiP6jointsj:
[----:B------:R-:W0:Y:S01]  /*0000*/  LDC R1, c[0x0][0x37c] ;  /* 0x0000df00ff017b82 */ /* 0x000e220000000800 */
[----:B------:R-:W1:Y:S01]  /*0010*/  S2R R28, SR_TID.X ;  /* 0x00000000001c7919 */ /* 0x000e620000002100 */
[----:B------:R-:W2:Y:S06]  /*0020*/  LDCU UR6, c[0x0][0x2fc] ;  /* 0x00005f80ff0677ac */ /* 0x000eac0008000800 */
[----:B------:R-:W1:Y:S01]  /*0030*/  S2UR UR4, SR_CTAID.X ;  /* 0x00000000000479c3 */ /* 0x000e620000002500 */
[----:B0-----:R-:W-:Y:S01]  /*0040*/  VIADD R1, R1, 0xffffffc8 ;  /* 0xffffffc801017836 */ /* 0x001fe20000000000 */
[----:B------:R-:W0:Y:S06]  /*0050*/  LDCU.64 UR36, c[0x0][0x358] ;  /* 0x00006b00ff2477ac */ /* 0x000e2c0008000a00 */
[----:B------:R-:W1:Y:S02]  /*0060*/  LDC R3, c[0x0][0x360] ;  /* 0x0000d800ff037b82 */ /* 0x000e640000000800 */
[----:B-1----:R-:W-:Y:S01]  /*0070*/  IMAD R8, R3, UR4, R28 ;  /* 0x0000000403087c24 */ /* 0x002fe2000f8e021c */
[----:B------:R-:W-:-:S06]  /*0080*/  CS2R R2, SR_CLOCKLO ;  /* 0x0000000000027805 */ /* 0x000fcc0000015000 */
[----:B------:R-:W-:Y:S01]  /*0090*/  LOP3.LUT R6, R2, 0xaad26b49, RZ, 0x3c, !PT ;  /* 0xaad26b4902067812 */ /* 0x000fe200078e3cff */
[----:B------:R-:W-:Y:S01]  /*00a0*/  BSSY.RECONVERGENT B0, `(.L_x_44) ;  /* 0x000025e000007945 */ /* 0x000fe20003800200 */
[----:B------:R-:W-:Y:S02]  /*00b0*/  LOP3.LUT R7, R3, 0xf7dcefdd, RZ, 0x3c, !PT ;  /* 0xf7dcefdd03077812 */ /* 0x000fe400078e3cff */
[----:B------:R-:W-:Y:S01]  /*00c0*/  ISETP.NE.AND P0, PT, R8, RZ, PT ;  /* 0x000000ff0800720c */ /* 0x000fe20003f05270 */
[----:B------:R-:W-:Y:S02]  /*00d0*/  IMAD R6, R6, 0x4182bed5, RZ ;  /* 0x4182bed506067824 */ /* 0x000fe400078e02ff */
[----:B------:R-:W-:Y:S02]  /*00e0*/  IMAD R3, R7, -0x658354e5, RZ ;  /* 0x9a7cab1b07037824 */ /* 0x000fe400078e02ff */
[C---:B------:R-:W-:Y:S01]  /*00f0*/  VIADD R23, R6.reuse, 0x75bcd15 ;  /* 0x075bcd1506177836 */ /* 0x040fe20000000000 */
[C---:B------:R-:W-:Y:S01]  /*0100*/  LOP3.LUT R18, R6.reuse, 0x159a55e5, RZ, 0x3c, !PT ;  /* 0x159a55e506127812 */ /* 0x040fe200078e3cff */
[C---:B------:R-:W-:Y:S01]  /*0110*/  VIADD R19, R3.reuse, 0x1f123bb5 ;  /* 0x1f123bb503137836 */ /* 0x040fe20000000000 */
[C---:B------:R-:W-:Y:S01]  /*0120*/  IADD3 R22, PT, PT, R6.reuse, 0x64f0c9, R3 ;  /* 0x0064f0c906167810 */ /* 0x040fe20007ffe003 */
[----:B------:R-:W-:Y:S01]  /*0130*/  VIADD R17, R6, 0x583f19 ;  /* 0x00583f1906117836 */ /* 0x000fe20000000000 */
[----:B------:R-:W-:-:S02]  /*0140*/  LOP3.LUT R16, R3, 0x5491333, RZ, 0x3c, !PT ;  /* 0x0549133303107812 */ /* 0x000fc400078e3cff */
[----:B------:R1:W-:Y:S04]  /*0150*/  STL.64 [R1+0x8], R18 ;  /* 0x0000081201007387 */ /* 0x0003e80000100a00 */
[----:B------:R1:W-:Y:S04]  /*0160*/  STL.64 [R1], R22 ;  /* 0x0000001601007387 */ /* 0x0003e80000100a00 */
[----:B------:R1:W-:Y:S01]  /*0170*/  STL.64 [R1+0x10], R16 ;  /* 0x0000101001007387 */ /* 0x0003e20000100a00 */
[----:B0-2---:R-:W-:Y:S05]  /*0180*/  @!P0 BRA `(.L_x_45) ;  /* 0x00000024003c8947 */ /* 0x005fea0003800000 */
[----:B------:R-:W-:Y:S01]  /*0190*/  SHF.R.S32.HI R9, RZ, 0x1f, R8 ;  /* 0x0000001fff097819 */ /* 0x000fe20000011408 */
[----:B------:R-:W-:-:S07]  /*01a0*/  IMAD.MOV.U32 R0, RZ, RZ, RZ ;  /* 0x000000ffff007224 */ /* 0x000fce00078e00ff */
.L_x_54:
[----:B------:R-:W-:Y:S01]  /*01b0*/  LOP3.LUT R13, R8, 0x3, RZ, 0xc0, !PT ;  /* 0x00000003080d7812 */ /* 0x000fe200078ec0ff */
[----:B------:R-:W-:Y:S03]  /*01c0*/  BSSY.RECONVERGENT B1, `(.L_x_46) ;  /* 0x0000245000017945 */ /* 0x000fe60003800200 */
[----:B------:R-:W-:-:S04]  /*01d0*/  ISETP.NE.U32.AND P0, PT, R13, RZ, PT ;  /* 0x000000ff0d00720c */ /* 0x000fc80003f05070 */
[----:B------:R-:W-:-:S13]  /*01e0*/  ISETP.NE.AND.EX P0, PT, RZ, RZ, PT, P0 ;  /* 0x000000ffff00720c */ /* 0x000fda0003f05300 */
[----:B0-23--:R-:W-:Y:S05]  /*01f0*/  @!P0 BRA `(.L_x_47) ;  /* 0x0000002400048947 */ /* 0x00dfea0003800000 */
[----:B------:R-:W0:Y:S01]  /*0200*/  LDC.64 R2, c[0x4][RZ] ;  /* 0x01000000ff027b82 */ /* 0x000e220000000a00 */
[----:B------:R-:W-:Y:S01]  /*0210*/  IMAD.MOV.U32 R10, RZ, RZ, RZ ;  /* 0x000000ffff0a7224 */ /* 0x000fe200078e00ff */
[----:B-1----:R-:W-:Y:S02]  /*0220*/  CS2R R16, SRZ ;  /* 0x0000000000107805 */ /* 0x002fe4000001ff00 */
[----:B------:R-:W-:Y:S01]  /*0230*/  CS2R R18, SRZ ;  /* 0x0000000000127805 */ /* 0x000fe2000001ff00 */
[----:B------:R-:W-:Y:S02]  /*0240*/  IMAD.MOV.U32 R23, RZ, RZ, RZ ;  /* 0x000000ffff177224 */ /* 0x000fe400078e00ff */
[----:B0-----:R-:W-:-:S07]  /*0250*/  IMAD.WIDE.U32 R2, R0, 0xc80, R2 ;  /* 0x00000c8000027825 */ /* 0x001fce00078e0002 */
.L_x_49:
[----:B------:R-:W-:-:S06]  /*0260*/  IMAD R11, R10, 0x4, R1 ;  /* 0x000000040a0b7824 */ /* 0x000fcc00078e0201 */
[----:B------:R-:W5:Y:S01]  /*0270*/  LDL R11, [R11+0x4] ;  /* 0x000004000b0b7983 */ /* 0x000f620000100800 */
[----:B------:R-:W-:Y:S01]  /*0280*/  IMAD.SHL.U32 R12, R10, 0x20, RZ ;  /* 0x000000200a0c7824 */ /* 0x000fe200078e00ff */
[----:B------:R-:W-:-:S06]  /*0290*/  UMOV UR4, URZ ;  /* 0x000000ff00047c82 */ /* 0x000fcc0008000000 */
.L_x_48:
[----:B-----5:R-:W-:Y:S01]  /*02a0*/  SHF.R.U32.HI R20, RZ, UR4, R11 ;  /* 0x00000004ff147c19 */ /* 0x020fe2000801160b */
[----:B------:R-:W-:-:S03]  /*02b0*/  VIADD R4, R12, UR4 ;  /* 0x000000040c047c36 */ /* 0x000fc60008000000 */
[----:B------:R-:W-:-:S04]  /*02c0*/  LOP3.LUT R5, R20, 0x1, RZ, 0xc0, !PT ;  /* 0x0000000114057812 */ /* 0x000fc800078ec0ff */
[----:B------:R-:W-:Y:S01]  /*02d0*/  ISETP.NE.U32.AND P0, PT, R5, 0x1, PT ;  /* 0x000000010500780c */ /* 0x000fe20003f05070 */
[----:B------:R-:W-:-:S03]  /*02e0*/  IMAD R5, R4, 0x5, RZ ;  /* 0x0000000504057824 */ /* 0x000fc600078e02ff */
[----:B------:R-:W-:Y:S01]  /*02f0*/  R2P PR, R20, 0x7e ;  /* 0x0000007e14007804 */ /* 0x000fe20000000000 */
[----:B------:R-:W-:-:S08]  /*0300*/  IMAD.WIDE.U32 R4, R5, 0x4, R2 ;  /* 0x0000000405047825 */ /* 0x000fd000078e0002 */
[----:B------:R-:W2:Y:S04]  /*0310*/  @!P0 LDG.E R14, desc[UR36][R4.64+0x10] ;  /* 0x00001024040e8981 */ /* 0x000ea8000c1e1900 */
[----:B------:R-:W3:Y:S04]  /*0320*/  @P1 LDG.E R24, desc[UR36][R4.64+0x24] ;  /* 0x0000242404181981 */ /* 0x000ee8000c1e1900 */
[----:B------:R-:W4:Y:S04]  /*0330*/  @P2 LDG.E R26, desc[UR36][R4.64+0x38] ;  /* 0x00003824041a2981 */ /* 0x000f28000c1e1900 */
[----:B------:R-:W4:Y:S04]  /*0340*/  @P3 LDG.E R30, desc[UR36][R4.64+0x4c] ;  /* 0x00004c24041e3981 */ /* 0x000f28000c1e1900 */
[----:B------:R-:W4:Y:S04]  /*0350*/  @!P0 LDG.E R15, desc[UR36][R4.64+0x4] ;  /* 0x00000424040f8981 */ /* 0x000f28000c1e1900 */
[----:B------:R-:W4:Y:S01]  /*0360*/  @P1 LDG.E R21, desc[UR36][R4.64+0x20] ;  /* 0x0000202404151981 */ /* 0x000f22000c1e1900 */
[----:B--2---:R-:W-:-:S03]  /*0370*/  @!P0 LOP3.LUT R17, R17, R14, RZ, 0x3c, !PT ;  /* 0x0000000e11118212 */ /* 0x004fc600078e3cff */
[----:B------:R-:W2:Y:S01]  /*0380*/  @!P0 LDG.E R14, desc[UR36][R4.64] ;  /* 0x00000024040e8981 */ /* 0x000ea2000c1e1900 */
[----:B---3--:R-:W-:-:S03]  /*0390*/  @P1 LOP3.LUT R17, R17, R24, RZ, 0x3c, !PT ;  /* 0x0000001811111212 */ /* 0x008fc600078e3cff */
[----:B------:R-:W3:Y:S01]  /*03a0*/  @P4 LDG.E R24, desc[UR36][R4.64+0x60] ;  /* 0x0000602404184981 */ /* 0x000ee2000c1e1900 */
[----:B----4-:R-:W-:-:S03]  /*03b0*/  @P2 LOP3.LUT R17, R17, R26, RZ, 0x3c, !PT ;  /* 0x0000001a11112212 */ /* 0x010fc600078e3cff */
[----:B------:R-:W4:Y:S01]  /*03c0*/  @P5 LDG.E R26, desc[UR36][R4.64+0x74] ;  /* 0x00007424041a5981 */ /* 0x000f22000c1e1900 */
[----:B------:R-:W-:Y:S02]  /*03d0*/  @P3 LOP3.LUT R17, R17, R30, RZ, 0x3c, !PT ;  /* 0x0000001e11113212 */ /* 0x000fe400078e3cff */
[----:B------:R-:W-:Y:S02]  /*03e0*/  @!P0 LOP3.LUT R18, R18, R15, RZ, 0x3c, !PT ;  /* 0x0000000f12128212 */ /* 0x000fe400078e3cff */
[----:B------:R-:W4:Y:S01]  /*03f0*/  @!P0 LDG.E R15, desc[UR36][R4.64+0xc] ;  /* 0x00000c24040f8981 */ /* 0x000f22000c1e1900 */
[----:B--2---:R-:W-:-:S03]  /*0400*/  @!P0 LOP3.LUT R23, R23, R14, RZ, 0x3c, !PT ;  /* 0x0000000e17178212 */ /* 0x004fc600078e3cff */
[----:B------:R-:W2:Y:S01]  /*0410*/  @!P0 LDG.E R14, desc[UR36][R4.64+0x8] ;  /* 0x00000824040e8981 */ /* 0x000ea2000c1e1900 */
[----:B---3--:R-:W-:-:S03]  /*0420*/  @P4 LOP3.LUT R17, R17, R24, RZ, 0x3c, !PT ;  /* 0x0000001811114212 */ /* 0x008fc600078e3cff */
[----:B------:R-:W3:Y:S01]  /*0430*/  @P1 LDG.E R24, desc[UR36][R4.64+0x14] ;  /* 0x0000142404181981 */ /* 0x000ee2000c1e1900 */
[----:B----4-:R-:W-:-:S03]  /*0440*/  @!P0 LOP3.LUT R16, R16, R15, RZ, 0x3c, !PT ;  /* 0x0000000f10108212 */ /* 0x010fc600078e3cff */
[----:B------:R-:W4:Y:S01]  /*0450*/  @P1 LDG.E R15, desc[UR36][R4.64+0x18] ;  /* 0x00001824040f1981 */ /* 0x000f22000c1e1900 */
[----:B--2---:R-:W-:-:S03]  /*0460*/  @!P0 LOP3.LUT R19, R19, R14, RZ, 0x3c, !PT ;  /* 0x0000000e13138212 */ /* 0x004fc600078e3cff */
[----:B------:R-:W2:Y:S01]  /*0470*/  @P1 LDG.E R14, desc[UR36][R4.64+0x1c] ;  /* 0x00001c24040e1981 */ /* 0x000ea2000c1e1900 */
[----:B---3--:R-:W-:-:S03]  /*0480*/  @P1 LOP3.LUT R23, R23, R24, RZ, 0x3c, !PT ;  /* 0x0000001817171212 */ /* 0x008fc600078e3cff */
[----:B------:R-:W3:Y:S01]  /*0490*/  @P2 LDG.E R24, desc[UR36][R4.64+0x28] ;  /* 0x0000282404182981 */ /* 0x000ee2000c1e1900 */
[----:B------:R-:W-:-:S03]  /*04a0*/  @P1 LOP3.LUT R16, R16, R21, RZ, 0x3c, !PT ;  /* 0x0000001510101212 */ /* 0x000fc600078e3cff */
[----:B------:R-:W3:Y:S01]  /*04b0*/  @P2 LDG.E R21, desc[UR36][R4.64+0x34] ;  /* 0x0000342404152981 */ /* 0x000ee2000c1e1900 */
[----:B----4-:R-:W-:-:S03]  /*04c0*/  @P1 LOP3.LUT R18, R18, R15, RZ, 0x3c, !PT ;  /* 0x0000000f12121212 */ /* 0x010fc600078e3cff */
[----:B------:R-:W4:Y:S01]  /*04d0*/  @P2 LDG.E R15, desc[UR36][R4.64+0x2c] ;  /* 0x00002c24040f2981 */ /* 0x000f22000c1e1900 */
[----:B--2---:R-:W-:-:S03]  /*04e0*/  @P1 LOP3.LUT R19, R19, R14, RZ, 0x3c, !PT ;  /* 0x0000000e13131212 */ /* 0x004fc600078e3cff */
        /* <DEDUP_REMOVED lines=27> */
[----:B------:R-:W-:Y:S02]  /*06a0*/  LOP3.LUT P0, RZ, R20, 0x80, RZ, 0xc0, !PT ;  /* 0x0000008014ff7812 */ /* 0x000fe4000780c0ff */
[----:B------:R-:W-:Y:S02]  /*06b0*/  @P5 LOP3.LUT R16, R16, R21, RZ, 0x3c, !PT ;  /* 0x0000001510105212 */ /* 0x000fe400078e3cff */
        /* <DEDUP_REMOVED lines=17> */
[----:B------:R-:W-:Y:S02]  /*07d0*/  @P6 LOP3.LUT R17, R17, R26, RZ, 0x3c, !PT ;  /* 0x0000001a11116212 */ /* 0x000fe400078e3cff */
[----:B------:R-:W-:Y:S02]  /*07e0*/  @P0 LOP3.LUT R16, R16, R21, RZ, 0x3c, !PT ;  /* 0x0000001510100212 */ /* 0x000fe400078e3cff */
[----:B----4-:R-:W-:Y:S02]  /*07f0*/  @P0 LOP3.LUT R18, R18, R15, RZ, 0x3c, !PT ;  /* 0x0000000f12120212 */ /* 0x010fe400078e3cff */
[----:B--2---:R-:W-:Y:S02]  /*0800*/  @P0 LOP3.LUT R19, R19, R14, RZ, 0x3c, !PT ;  /* 0x0000000e13130212 */ /* 0x004fe400078e3cff */
[----:B---3--:R-:W-:Y:S02]  /*0810*/  @P0 LOP3.LUT R17, R17, R24, RZ, 0x3c, !PT ;  /* 0x0000001811110212 */ /* 0x008fe400078e3cff */
[----:B------:R-:W-:-:S13]  /*0820*/  R2P PR, R20.B1, 0x7f ;  /* 0x0000007f14007804 */ /* 0x000fda0000001000 */
[----:B------:R-:W2:Y:S04]  /*0830*/  @P0 LDG.E R14, desc[UR36][R4.64+0xa0] ;  /* 0x0000a024040e0981 */ /* 0x000ea8000c1e1900 */
[----:B------:R-:W3:Y:S04]  /*0840*/  @P0 LDG.E R15, desc[UR36][R4.64+0xa4] ;  /* 0x0000a424040f0981 */ /* 0x000ee8000c1e1900 */
[----:B------:R-:W4:Y:S04]  /*0850*/  @P0 LDG.E R21, desc[UR36][R4.64+0xac] ;  /* 0x0000ac2404150981 */ /* 0x000f28000c1e1900 */
[----:B------:R-:W4:Y:S01]  /*0860*/  @P0 LDG.E R24, desc[UR36][R4.64+0xb0] ;  /* 0x0000b02404180981 */ /* 0x000f22000c1e1900 */
[----:B--2---:R-:W-:-:S03]  /*0870*/  @P0 LOP3.LUT R23, R23, R14, RZ, 0x3c, !PT ;  /* 0x0000000e17170212 */ /* 0x004fc600078e3cff */
[----:B------:R-:W2:Y:S01]  /*0880*/  @P0 LDG.E R14, desc[UR36][R4.64+0xa8] ;  /* 0x0000a824040e0981 */ /* 0x000ea2000c1e1900 */
[----:B---3--:R-:W-:-:S03]  /*0890*/  @P0 LOP3.LUT R18, R18, R15, RZ, 0x3c, !PT ;  /* 0x0000000f12120212 */ /* 0x008fc600078e3cff */
[----:B------:R-:W3:Y:S01]  /*08a0*/  @P1 LDG.E R15, desc[UR36][R4.64+0xb8] ;  /* 0x0000b824040f1981 */ /* 0x000ee2000c1e1900 */
[----:B----4-:R-:W-:-:S03]  /*08b0*/  @P0 LOP3.LUT R16, R16, R21, RZ, 0x3c, !PT ;  /* 0x0000001510100212 */ /* 0x010fc600078e3cff */
[----:B------:R-:W4:Y:S01]  /*08c0*/  @P1 LDG.E R21, desc[UR36][R4.64+0xc0] ;  /* 0x0000c02404151981 */ /* 0x000f22000c1e1900 */
[----:B------:R-:W-:-:S03]  /*08d0*/  @P0 LOP3.LUT R17, R17, R24, RZ, 0x3c, !PT ;  /* 0x0000001811110212 */ /* 0x000fc600078e3cff */
[----:B------:R-:W4:Y:S01]  /*08e0*/  @P1 LDG.E R24, desc[UR36][R4.64+0xbc] ;  /* 0x0000bc2404181981 */ /* 0x000f22000c1e1900 */
[----:B--2---:R-:W-:-:S03]  /*08f0*/  @P0 LOP3.LUT R19, R19, R14, RZ, 0x3c, !PT ;  /* 0x0000000e13130212 */ /* 0x004fc600078e3cff */
[----:B------:R-:W2:Y:S01]  /*0900*/  @P1 LDG.E R14, desc[UR36][R4.64+0xb4] ;  /* 0x0000b424040e1981 */ /* 0x000ea2000c1e1900 */
[----:B------:R-:W-:Y:S02]  /*0910*/  LOP3.LUT P0, RZ, R20, 0x8000, RZ, 0xc0, !PT ;  /* 0x0000800014ff7812 */ /* 0x000fe4000780c0ff */
[----:B---3--:R-:W-:Y:S01]  /*0920*/  @P1 LOP3.LUT R18, R18, R15, RZ, 0x3c, !PT ;  /* 0x0000000f12121212 */ /* 0x008fe200078e3cff */
[----:B------:R-:W3:Y:S01]  /*0930*/  @P2 LDG.E R20, desc[UR36][R4.64+0xc8] ;  /* 0x0000c82404142981 */ /* 0x000ee2000c1e1900 */
[----:B----4-:R-:W-:-:S03]  /*0940*/  @P1 LOP3.LUT R16, R16, R21, RZ, 0x3c, !PT ;  /* 0x0000001510101212 */ /* 0x010fc600078e3cff */
[----:B------:R-:W4:Y:S01]  /*0950*/  @P2 LDG.E R15, desc[UR36][R4.64+0xcc] ;  /* 0x0000cc24040f2981 */ /* 0x000f22000c1e1900 */
[----:B------:R-:W-:-:S03]  /*0960*/  @P1 LOP3.LUT R19, R19, R24, RZ, 0x3c, !PT ;  /* 0x0000001813131212 */ /* 0x000fc600078e3cff */
[----:B------:R-:W4:Y:S04]  /*0970*/  @P2 LDG.E R24, desc[UR36][R4.64+0xd0] ;  /* 0x0000d02404182981 */ /* 0x000f28000c1e1900 */
        /* <DEDUP_REMOVED lines=10> */
[----:B------:R-:W-:-:S03]  /*0a20*/  @P2 LOP3.LUT R16, R16, R21, RZ, 0x3c, !PT ;  /* 0x0000001510102212 */ /* 0x000fc600078e3cff */
        /* <DEDUP_REMOVED lines=43> */
[----:B------:R-:W-:-:S04]  /*0ce0*/  UIADD3 UR4, UPT, UPT, UR4, 0x10, URZ ;  /* 0x0000001004047890 */ /* 0x000fc8000fffe0ff */
[----:B------:R-:W-:Y:S01]  /*0cf0*/  UISETP.NE.AND UP0, UPT, UR4, 0x20, UPT ;  /* 0x000000200400788c */ /* 0x000fe2000bf05270 */
[----:B---3--:R-:W-:Y:S02]  /*0d00*/  @P0 LOP3.LUT R23, R23, R20, RZ, 0x3c, !PT ;  /* 0x0000001417170212 */ /* 0x008fe400078e3cff */
[----:B----4-:R-:W-:Y:S02]  /*0d10*/  @P0 LOP3.LUT R18, R18, R15, RZ, 0x3c, !PT ;  /* 0x0000000f12120212 */ /* 0x010fe400078e3cff */
[----:B------:R-:W-:Y:S02]  /*0d20*/  @P0 LOP3.LUT R19, R19, R24, RZ, 0x3c, !PT ;  /* 0x0000001813130212 */ /* 0x000fe400078e3cff */
[----:B------:R-:W-:Y:S02]  /*0d30*/  @P0 LOP3.LUT R16, R16, R21, RZ, 0x3c, !PT ;  /* 0x0000001510100212 */ /* 0x000fe400078e3cff */
[----:B--2---:R-:W-:-:S04]  /*0d40*/  @P6 LOP3.LUT R17, R17, R14, RZ, 0x3c, !PT ;  /* 0x0000000e11116212 */ /* 0x004fc800078e3cff */
[----:B------:R-:W-:Y:S01]  /*0d50*/  @P0 LOP3.LUT R17, R17, R26, RZ, 0x3c, !PT ;  /* 0x0000001a11110212 */ /* 0x000fe200078e3cff */
[----:B------:R-:W-:Y:S06]  /*0d60*/  BRA.U UP0, `(.L_x_48) ;  /* 0xfffffff5004c7547 */ /* 0x000fec000b83ffff */
[----:B------:R-:W-:-:S05]  /*0d70*/  VIADD R10, R10, 0x1 ;  /* 0x000000010a0a7836 */ /* 0x000fca0000000000 */
[----:B------:R-:W-:-:S13]  /*0d80*/  ISETP.NE.AND P0, PT, R10, 0x5, PT ;  /* 0x000000050a00780c */ /* 0x000fda0003f05270 */
[----:B------:R-:W-:Y:S05]  /*0d90*/  @P0 BRA `(.L_x_49) ;  /* 0xfffffff400300947 */ /* 0x000fea000383ffff */
[----:B------:R0:W-:Y:S01]  /*0da0*/  STL [R1+0x4], R23 ;  /* 0x0000041701007387 */ /* 0x0001e20000100800 */
[----:B------:R-:W-:-:S03]  /*0db0*/  ISETP.NE.U32.AND P0, PT, R13, 0x1, PT ;  /* 0x000000010d00780c */ /* 0x000fc60003f05070 */
[----:B------:R0:W-:Y:S01]  /*0dc0*/  STL.64 [R1+0x8], R18 ;  /* 0x0000081201007387 */ /* 0x0001e20000100a00 */
[----:B------:R-:W-:-:S03]  /*0dd0*/  ISETP.NE.AND.EX P0, PT, RZ, RZ, PT, P0 ;  /* 0x000000ffff00720c */ /* 0x000fc60003f05300 */
[----:B------:R0:W-:Y:S10]  /*0de0*/  STL.64 [R1+0x10], R16 ;  /* 0x0000101001007387 */ /* 0x0001f40000100a00 */
[----:B------:R-:W-:Y:S05]  /*0df0*/  @!P0 BRA `(.L_x_47) ;  /* 0x0000001800048947 */ /* 0x000fea0003800000 */
[----:B------:R-:W-:Y:S01]  /*0e00*/  UMOV UR4, URZ ;  /* 0x000000ff00047c82 */ /* 0x000fe20008000000 */
[----:B------:R-:W-:Y:S01]  /*0e10*/  UMOV UR5, URZ ;  /* 0x000000ff00057c82 */ /* 0x000fe20008000000 */
[----:B------:R-:W-:Y:S02]  /*0e20*/  IMAD.MOV.U32 R10, RZ, RZ, RZ ;  /* 0x000000ffff0a7224 */ /* 0x000fe400078e00ff */
[----:B0-----:R-:W-:Y:S02]  /*0e30*/  IMAD.MOV.U32 R23, RZ, RZ, RZ ;  /* 0x000000ffff177224 */ /* 0x001fe400078e00ff */
[----:B------:R-:W-:Y:S02]  /*0e40*/  IMAD.U32 R17, RZ, RZ, UR4 ;  /* 0x00000004ff117e24 */ /* 0x000fe4000f8e00ff */
[----:B------:R-:W-:Y:S02]  /*0e50*/  IMAD.U32 R16, RZ, RZ, UR5 ;  /* 0x00000005ff107e24 */ /* 0x000fe4000f8e00ff */
[----:B------:R-:W-:-:S02]  /*0e60*/  IMAD.U32 R19, RZ, RZ, UR4 ;  /* 0x00000004ff137e24 */ /* 0x000fc4000f8e00ff */
[----:B------:R-:W-:-:S07]  /*0e70*/  IMAD.U32 R18, RZ, RZ, UR5 ;  /* 0x00000005ff127e24 */ /* 0x000fce000f8e00ff */
.L_x_51:
[----:B------:R-:W-:-:S06]  /*0e80*/  IMAD R11, R10, 0x4, R1 ;  /* 0x000000040a0b7824 */ /* 0x000fcc00078e0201 */
[----:B------:R-:W5:Y:S01]  /*0e90*/  LDL R11, [R11+0x4] ;  /* 0x000004000b0b7983 */ /* 0x000f620000100800 */
[----:B------:R-:W-:Y:S01]  /*0ea0*/  IMAD.SHL.U32 R12, R10, 0x20, RZ ;  /* 0x000000200a0c7824 */ /* 0x000fe200078e00ff */
[----:B------:R-:W-:-:S06]  /*0eb0*/  UMOV UR4, URZ ;  /* 0x000000ff00047c82 */ /* 0x000fcc0008000000 */
.L_x_50:
        /* <DEDUP_REMOVED lines=181> */
[----:B------:R-:W-:Y:S05]  /*1a10*/  @P0 BRA `(.L_x_47) ;  /* 0x0000000800fc0947 */ /* 0x000fea0003800000 */
[----:B------:R-:W-:Y:S01]  /*1a20*/  UMOV UR4, URZ ;  /* 0x000000ff00047c82 */ /* 0x000fe20008000000 */
[----:B------:R-:W-:Y:S01]  /*1a30*/  UMOV UR5, URZ ;  /* 0x000000ff00057c82 */ /* 0x000fe20008000000 */
[----:B------:R-:W-:Y:S02]  /*1a40*/  IMAD.MOV.U32 R10, RZ, RZ, RZ ;  /* 0x000000ffff0a7224 */ /* 0x000fe400078e00ff */
[----:B--2---:R-:W-:Y:S02]  /*1a50*/  IMAD.MOV.U32 R23, RZ, RZ, RZ ;  /* 0x000000ffff177224 */ /* 0x004fe400078e00ff */
[----:B------:R-:W-:Y:S02]  /*1a60*/  IMAD.U32 R17, RZ, RZ, UR4 ;  /* 0x00000004ff117e24 */ /* 0x000fe4000f8e00ff */
[----:B------:R-:W-:Y:S02]  /*1a70*/  IMAD.U32 R16, RZ, RZ, UR5 ;  /* 0x00000005ff107e24 */ /* 0x000fe4000f8e00ff */
[----:B------:R-:W-:-:S02]  /*1a80*/  IMAD.U32 R19, RZ, RZ, UR4 ;  /* 0x00000004ff137e24 */ /* 0x000fc4000f8e00ff */
[----:B------:R-:W-:-:S07]  /*1a90*/  IMAD.U32 R18, RZ, RZ, UR5 ;  /* 0x00000005ff127e24 */ /* 0x000fce000f8e00ff */
.L_x_53:
[----:B------:R-:W-:-:S06]  /*1aa0*/  IMAD R11, R10, 0x4, R1 ;  /* 0x000000040a0b7824 */ /* 0x000fcc00078e0201 */
[----:B------:R-:W5:Y:S01]  /*1ab0*/  LDL R11, [R11+0x4] ;  /* 0x000004000b0b7983 */ /* 0x000f620000100800 */
[----:B------:R-:W-:Y:S01]  /*1ac0*/  IMAD.SHL.U32 R12, R10, 0x20, RZ ;  /* 0x000000200a0c7824 */ /* 0x000fe200078e00ff */
[----:B------:R-:W-:-:S06]  /*1ad0*/  UMOV UR4, URZ ;  /* 0x000000ff00047c82 */ /* 0x000fcc0008000000 */
.L_x_52:
        /* <DEDUP_REMOVED lines=8> */
[----:B------:R-:W3:Y:S04]  /*1b60*/  @!P0 LDG.E R14, desc[UR36][R4.64] ;  /* 0x00000024040e8981 */ /* 0x000ee8000c1e1900 */
[----:B------:R-:W4:Y:S04]  /*1b70*/  @P1 LDG.E R24, desc[UR36][R4.64+0x24] ;  /* 0x0000242404181981 */ /* 0x000f28000c1e1900 */
[----:B------:R-:W4:Y:S04]  /*1b80*/  @P2 LDG.E R26, desc[UR36][R4.64+0x38] ;  /* 0x00003824041a2981 */ /* 0x000f28000c1e1900 */
[----:B------:R-:W4:Y:S04]  /*1b90*/  @P3 LDG.E R30, desc[UR36][R4.64+0x4c] ;  /* 0x00004c24041e3981 */ /* 0x000f28000c1e1900 */
[----:B------:R-:W4:Y:S04]  /*1ba0*/  @!P0 LDG.E R13, desc[UR36][R4.64+0x4] ;  /* 0x00000424040d8981 */ /* 0x000f28000c1e1900 */
[----:B------:R-:W4:Y:S04]  /*1bb0*/  @!P0 LDG.E R15, desc[UR36][R4.64+0xc] ;  /* 0x00000c24040f8981 */ /* 0x000f28000c1e1900 */
[----:B------:R-:W4:Y:S01]  /*1bc0*/  @P4 LDG.E R25, desc[UR36][R4.64+0x54] ;  /* 0x0000542404194981 */ /* 0x000f22000c1e1900 */
[----:B--2---:R-:W-:-:S03]  /*1bd0*/  @!P0 LOP3.LUT R17, R17, R20, RZ, 0x3c, !PT ;  /* 0x0000001411118212 */ /* 0x004fc600078e3cff */
[----:B------:R-:W2:Y:S01]  /*1be0*/  @P4 LDG.E R20, desc[UR36][R4.64+0x60] ;  /* 0x0000602404144981 */ /* 0x000ea2000c1e1900 */
[----:B---3--:R-:W-:-:S03]  /*1bf0*/  @!P0 LOP3.LUT R23, R23, R14, RZ, 0x3c, !PT ;  /* 0x0000000e17178212 */ /* 0x008fc600078e3cff */
[----:B------:R-:W3:Y:S01]  /*1c00*/  @!P0 LDG.E R14, desc[UR36][R4.64+0x8] ;  /* 0x00000824040e8981 */ /* 0x000ee2000c1e1900 */
[----:B----4-:R-:W-:-:S03]  /*1c10*/  @P1 LOP3.LUT R17, R17, R24, RZ, 0x3c, !PT ;  /* 0x0000001811111212 */ /* 0x010fc600078e3cff */
[----:B------:R-:W4:Y:S01]  /*1c20*/  @P5 LDG.E R24, desc[UR36][R4.64+0x74] ;  /* 0x0000742404185981 */ /* 0x000f22000c1e1900 */
[----:B------:R-:W-:-:S04]  /*1c30*/  @P2 LOP3.LUT R17, R17, R26, RZ, 0x3c, !PT ;  /* 0x0000001a11112212 */ /* 0x000fc800078e3cff */
[----:B------:R-:W-:Y:S02]  /*1c40*/  @P3 LOP3.LUT R17, R17, R30, RZ, 0x3c, !PT ;  /* 0x0000001e11113212 */ /* 0x000fe400078e3cff */
[----:B------:R-:W-:Y:S02]  /*1c50*/  @!P0 LOP3.LUT R18, R18, R13, RZ, 0x3c, !PT ;  /* 0x0000000d12128212 */ /* 0x000fe400078e3cff */
[----:B------:R-:W4:Y:S01]  /*1c60*/  @P1 LDG.E R13, desc[UR36][R4.64+0x18] ;  /* 0x00001824040d1981 */ /* 0x000f22000c1e1900 */
[----:B------:R-:W-:-:S03]  /*1c70*/  @!P0 LOP3.LUT R16, R16, R15, RZ, 0x3c, !PT ;  /* 0x0000000f10108212 */ /* 0x000fc600078e3cff */
[----:B------:R-:W4:Y:S01]  /*1c80*/  @P1 LDG.E R15, desc[UR36][R4.64+0x20] ;  /* 0x00002024040f1981 */ /* 0x000f22000c1e1900 */
[----:B--2---:R-:W-:-:S03]  /*1c90*/  @P4 LOP3.LUT R17, R17, R20, RZ, 0x3c, !PT ;  /* 0x0000001411114212 */ /* 0x004fc600078e3cff */
[----:B------:R-:W2:Y:S01]  /*1ca0*/  @P1 LDG.E R20, desc[UR36][R4.64+0x1c] ;  /* 0x00001c2404141981 */ /* 0x000ea2000c1e1900 */
[----:B---3--:R-:W-:-:S03]  /*1cb0*/  @!P0 LOP3.LUT R19, R19, R14, RZ, 0x3c, !PT ;  /* 0x0000000e13138212 */ /* 0x008fc600078e3cff */
        /* <DEDUP_REMOVED lines=31> */
[----:B------:R-:W-:Y:S02]  /*1eb0*/  @P4 LOP3.LUT R18, R18, R25, RZ, 0x3c, !PT ;  /* 0x0000001912124212 */ /* 0x000fe400078e3cff */
[----:B------:R-:W-:Y:S01]  /*1ec0*/  LOP3.LUT P0, RZ, R21, 0x80, RZ, 0xc0, !PT ;  /* 0x0000008015ff7812 */ /* 0x000fe2000780c0ff */
[----:B------:R-:W3:Y:S01]  /*1ed0*/  @P6 LDG.E R25, desc[UR36][R4.64+0x84] ;  /* 0x0000842404196981 */ /* 0x000ee2000c1e1900 */
[----:B----4-:R-:W-:-:S03]  /*1ee0*/  @P4 LOP3.LUT R16, R16, R13, RZ, 0x3c, !PT ;  /* 0x0000000d10104212 */ /* 0x010fc600078e3cff */
[----:B------:R-:W4:Y:S01]  /*1ef0*/  @P5 LDG.E R13, desc[UR36][R4.64+0x70] ;  /* 0x00007024040d5981 */ /* 0x000f22000c1e1900 */
[----:B------:R-:W-:-:S03]  /*1f00*/  @P5 LOP3.LUT R18, R18, R15, RZ, 0x3c, !PT ;  /* 0x0000000f12125212 */ /* 0x000fc600078e3cff */
        /* <DEDUP_REMOVED lines=18> */
[----:B------:R-:W-:Y:S02]  /*2030*/  @P0 LOP3.LUT R16, R16, R15, RZ, 0x3c, !PT ;  /* 0x0000000f10100212 */ /* 0x000fe400078e3cff */
[----:B--2---:R-:W-:Y:S02]  /*2040*/  @P0 LOP3.LUT R19, R19, R20, RZ, 0x3c, !PT ;  /* 0x0000001413130212 */ /* 0x004fe400078e3cff */
[----:B---3--:R-:W-:-:S02]  /*2050*/  @P0 LOP3.LUT R23, R23, R14, RZ, 0x3c, !PT ;  /* 0x0000000e17170212 */ /* 0x008fc400078e3cff */
[----:B------:R-:W-:-:S13]  /*2060*/  R2P PR, R21.B1, 0x7f ;  /* 0x0000007f15007804 */ /* 0x000fda0000001000 */
[----:B------:R-:W2:Y:S04]  /*2070*/  @P0 LDG.E R20, desc[UR36][R4.64+0xa8] ;  /* 0x0000a82404140981 */ /* 0x000ea8000c1e1900 */
[----:B------:R-:W3:Y:S04]  /*2080*/  @P0 LDG.E R14, desc[UR36][R4.64+0xa0] ;  /* 0x0000a024040e0981 */ /* 0x000ee8000c1e1900 */
[----:B------:R-:W4:Y:S04]  /*2090*/  @P0 LDG.E R13, desc[UR36][R4.64+0xa4] ;  /* 0x0000a424040d0981 */ /* 0x000f28000c1e1900 */
[----:B------:R-:W4:Y:S04]  /*20a0*/  @P0 LDG.E R15, desc[UR36][R4.64+0xac] ;  /* 0x0000ac24040f0981 */ /* 0x000f28000c1e1900 */
        /* <DEDUP_REMOVED lines=15> */
[----:B------:R-:W-:Y:S02]  /*21a0*/  @P1 LOP3.LUT R18, R18, R25, RZ, 0x3c, !PT ;  /* 0x0000001912121212 */ /* 0x000fe400078e3cff */
[----:B---3--:R-:W-:Y:S02]  /*21b0*/  @P0 LOP3.LUT R17, R17, R14, RZ, 0x3c, !PT ;  /* 0x0000000e11110212 */ /* 0x008fe400078e3cff */
[----:B------:R-:W-:Y:S01]  /*21c0*/  LOP3.LUT P0, RZ, R21, 0x8000, RZ, 0xc0, !PT ;  /* 0x0000800015ff7812 */ /* 0x000fe2000780c0ff */
[----:B------:R-:W3:Y:S01]  /*21d0*/  @P2 LDG.E R14, desc[UR36][R4.64+0xd8] ;  /* 0x0000d824040e2981 */ /* 0x000ee2000c1e1900 */
[----:B----4-:R-:W-:-:S03]  /*21e0*/  @P1 LOP3.LUT R16, R16, R13, RZ, 0x3c, !PT ;  /* 0x0000000d10101212 */ /* 0x010fc600078e3cff */
[----:B------:R-:W4:Y:S01]  /*21f0*/  @P2 LDG.E R21, desc[UR36][R4.64+0xd4] ;  /* 0x0000d42404152981 */ /* 0x000f22000c1e1900 */
[----:B------:R-:W-:-:S03]  /*2200*/  @P2 LOP3.LUT R18, R18, R15, RZ, 0x3c, !PT ;  /* 0x0000000f12122212 */ /* 0x000fc600078e3cff */
[----:B------:R-:W4:Y:S01]  /*2210*/  @P3 LDG.E R13, desc[UR36][R4.64+0xe0] ;  /* 0x0000e024040d3981 */ /* 0x000f22000c1e1900 */
[----:B------:R-:W-:Y:S02]  /*2220*/  @P2 LOP3.LUT R23, R23, R24, RZ, 0x3c, !PT ;  /* 0x0000001817172212 */ /* 0x000fe400078e3cff */
[----:B------:R-:W-:Y:S01]  /*2230*/  @P2 LOP3.LUT R19, R19, R26, RZ, 0x3c, !PT ;  /* 0x0000001a13132212 */ /* 0x000fe200078e3cff */
        /* <DEDUP_REMOVED lines=32> */
[----:B---3--:R-:W-:Y:S01]  /*2440*/  @P5 LOP3.LUT R19, R19, R14, RZ, 0x3c, !PT ;  /* 0x0000000e13135212 */ /* 0x008fe200078e3cff */
[----:B------:R-:W3:Y:S04]  /*2450*/  @P0 LDG.E R21, desc[UR36][R4.64+0x138] ;  /* 0x0001382404150981 */ /* 0x000ee8000c1e1900 */
        /* <DEDUP_REMOVED lines=17> */
[----:B------:R-:W-:Y:S02]  /*2570*/  @P0 LOP3.LUT R18, R18, R15, RZ, 0x3c, !PT ;  /* 0x0000000f12120212 */ /* 0x000fe400078e3cff */
[----:B------:R-:W-:-:S02]  /*2580*/  @P0 LOP3.LUT R17, R17, R26, RZ, 0x3c, !PT ;  /* 0x0000001a11110212 */ /* 0x000fc400078e3cff */
[----:B--2---:R-:W-:Y:S01]  /*2590*/  @P0 LOP3.LUT R23, R23, R20, RZ, 0x3c, !PT ;  /* 0x0000001417170212 */ /* 0x004fe200078e3cff */
[----:B------:R-:W-:Y:S06]  /*25a0*/  BRA.U UP0, `(.L_x_52) ;  /* 0xfffffff5004c7547 */ /* 0x000fec000b83ffff */
[----:B------:R-:W-:-:S05]  /*25b0*/  VIADD R10, R10, 0x1 ;  /* 0x000000010a0a7836 */ /* 0x000fca0000000000 */
[----:B------:R-:W-:-:S13]  /*25c0*/  ISETP.NE.AND P0, PT, R10, 0x5, PT ;  /* 0x000000050a00780c */ /* 0x000fda0003f05270 */
[----:B------:R-:W-:Y:S05]  /*25d0*/  @P0 BRA `(.L_x_53) ;  /* 0xfffffff400300947 */ /* 0x000fea000383ffff */
[----:B------:R3:W-:Y:S04]  /*25e0*/  STL [R1+0x4], R23 ;  /* 0x0000041701007387 */ /* 0x0007e80000100800 */
[----:B------:R3:W-:Y:S04]  /*25f0*/  STL.64 [R1+0x8], R18 ;  /* 0x0000081201007387 */ /* 0x0007e80000100a00 */
[----:B------:R3:W-:Y:S02]  /*2600*/  STL.64 [R1+0x10], R16 ;  /* 0x0000101001007387 */ /* 0x0007e40000100a00 */
.L_x_47:
[----:B------:R-:W-:Y:S05]  /*2610*/  BSYNC.RECONVERGENT B1 ;  /* 0x0000000000017941 */ /* 0x000fea0003800200 */
.L_x_46:
[----:B------:R-:W-:Y:S01]  /*2620*/  ISETP.GT.U32.AND P0, PT, R8, 0x3, PT ;  /* 0x000000030800780c */ /* 0x000fe20003f04070 */
[----:B------:R-:W-:Y:S01]  /*2630*/  VIADD R0, R0, 0x1 ;  /* 0x0000000100007836 */ /* 0x000fe20000000000 */
[--C-:B------:R-:W-:Y:S02]  /*2640*/  SHF.R.U64 R8, R8, 0x2, R9.reuse ;  /* 0x0000000208087819 */ /* 0x100fe40000001209 */
[----:B------:R-:W-:Y:S02]  /*2650*/  ISETP.GT.U32.AND.EX P0, PT, R9, RZ, PT, P0 ;  /* 0x000000ff0900720c */ /* 0x000fe40003f04100 */
[----:B------:R-:W-:-:S11]  /*2660*/  SHF.R.U32.HI R9, RZ, 0x2, R9 ;  /* 0x00000002ff097819 */ /* 0x000fd60000011609 */
[----:B------:R-:W-:Y:S05]  /*2670*/  @P0 BRA `(.L_x_54) ;  /* 0xffffffd800cc0947 */ /* 0x000fea000383ffff */
.L_x_45:
[----:B------:R-:W-:Y:S05]  /*2680*/  BSYNC.RECONVERGENT B0 ;  /* 0x0000000000007941 */ /* 0x000fea0003800200 */
.L_x_44:
[----:B------:R-:W4:Y:S01]  /*2690*/  LDCU UR4, c[0x0][0x380] ;  /* 0x00007000ff0477ac */ /* 0x000f220008000800 */
[----:B------:R-:W5:Y:S01]  /*26a0*/  LDC R0, c[0x0][0x2f8] ;  /* 0x0000be00ff007b82 */ /* 0x000f620000000800 */
[----:B------:R0:W-:Y:S04]  /*26b0*/  STL.64 [R1+0x18], RZ ;  /* 0x000018ff01007387 */ /* 0x0001e80000100a00 */
[----:B------:R0:W-:Y:S04]  /*26c0*/  STL [R1+0x20], RZ ;  /* 0x000020ff01007387 */ /* 0x0001e80000100800 */
[----:B------:R0:W-:Y:S01]  /*26d0*/  STL.64 [R1+0x28], RZ ;  /* 0x000028ff01007387 */ /* 0x0001e20000100a00 */
[----:B----4-:R-:W-:Y:S01]  /*26e0*/  UISETP.GE.AND UP0, UPT, UR4, 0x1, UPT ;  /* 0x000000010400788c */ /* 0x010fe2000bf06270 */
[----:B-----5:R-:W-:-:S04]  /*26f0*/  IADD3 R27, P0, P1, R1, 0x30, R0 ;  /* 0x00000030011b7810 */ /* 0x020fc8000791e000 */
[----:B------:R-:W-:-:S04]  /*2700*/  IADD3.X R26, PT, PT, RZ, UR6, RZ, P0, P1 ;  /* 0x00000006ff1a7c10 */ /* 0x000fc800087e24ff */
[----:B0-----:R-:W-:Y:S05]  /*2710*/  BRA.U !UP0, `(.L_x_55) ;  /* 0x0000001d08707547 */ /* 0x001fea000b800000 */
[----:B------:R-:W0:Y:S01]  /*2720*/  LDCU UR6, c[0x0][0x384] ;  /* 0x00007080ff0677ac */ /* 0x000e220008000800 */
[----:B------:R-:W-:Y:S01]  /*2730*/  IMAD R29, R28, UR4, RZ ;  /* 0x000000041c1d7c24 */ /* 0x000fe2000f8e02ff */
[----:B------:R-:W-:Y:S02]  /*2740*/  UIADD3 UR5, UPT, UPT, UR4, -0x1, URZ ;  /* 0xffffffff04057890 */ /* 0x000fe4000fffe0ff */
[----:B0-----:R-:W-:-:S09]  /*2750*/  UISETP.GE.AND UP0, UPT, UR6, 0x1, UPT ;  /* 0x000000010600788c */ /* 0x001fd2000bf06270 */
[----:B------:R-:W-:Y:S05]  /*2760*/  BRA.U !UP0, `(.L_x_56) ;  /* 0x0000000508007547 */ /* 0x000fea000b800000 */
[----:B------:R-:W-:Y:S01]  /*2770*/  BSSY.RECONVERGENT B6, `(.L_x_57) ;  /* 0x000003e000067945 */ /* 0x000fe20003800200 */
[----:B------:R-:W-:Y:S01]  /*2780*/  IMAD.MOV.U32 R24, RZ, RZ, RZ ;  /* 0x000000ffff187224 */ /* 0x000fe200078e00ff */
[----:B------:R-:W0:Y:S01]  /*2790*/  LDCU UR39, c[0x0][0x380] ;  /* 0x00007000ff2777ac */ /* 0x000e220008000800 */
[----:B------:R-:W-:Y:S02]  /*27a0*/  IMAD.MOV.U32 R2, RZ, RZ, R16 ;  /* 0x000000ffff027224 */ /* 0x000fe400078e0010 */
[----:B------:R-:W-:Y:S01]  /*27b0*/  IMAD.MOV.U32 R25, RZ, RZ, R19 ;  /* 0x000000ffff197224 */ /* 0x000fe200078e0013 */
[----:B------:R-:W4:Y:S06]  /*27c0*/  LDCU UR38, c[0x0][0x384] ;  /* 0x00007080ff2677ac */ /* 0x000f2c0008000800 */
.L_x_63:
[----:B-1----:R-:W-:Y:S01]  /*27d0*/  SHF.R.U32.HI R0, RZ, 0x2, R23 ;  /* 0x00000002ff007819 */ /* 0x002fe20000011617 */
[----:B------:R-:W-:Y:S01]  /*27e0*/  IMAD.SHL.U32 R3, R17, 0x10, RZ ;  /* 0x0000001011037824 */ /* 0x000fe200078e00ff */
[----:B------:R-:W-:Y:S01]  /*27f0*/  MOV R8, 0x1d0 ;  /* 0x000001d000087802 */ /* 0x000fe20000000f00 */
[----:B-1----:R-:W-:Y:S01]  /*2800*/  VIADD R22, R22, 0x587c5 ;  /* 0x000587c516167836 */ /* 0x002fe20000000000 */
[----:B------:R-:W-:Y:S01]  /*2810*/  LOP3.LUT R0, R0, R23, RZ, 0x3c, !PT ;  /* 0x0000001700007212 */ /* 0x000fe200078e3cff */
[----:B0-----:R-:W-:Y:S01]  /*2820*/  IMAD.MOV.U32 R5, RZ, RZ, 0x2f800000 ;  /* 0x2f800000ff057424 */ /* 0x001fe200078e00ff */
[----:B------:R-:W1:Y:S01]  /*2830*/  LDCU.64 UR4, c[0x4][0x1a0] ;  /* 0x01003400ff0477ac */ /* 0x000e620008000a00 */
[----:B--23--:R-:W-:Y:S01]  /*2840*/  IMAD.MOV.U32 R23, RZ, RZ, R18 ;  /* 0x000000ffff177224 */ /* 0x00cfe200078e0012 */
[----:B------:R-:W2:Y:S01]  /*2850*/  LDC.64 R8, c[0x4][R8] ;  /* 0x0100000008087b82 */ /* 0x000ea20000000a00 */
[----:B------:R-:W-:Y:S02]  /*2860*/  IMAD.SHL.U32 R4, R0, 0x2, RZ ;  /* 0x0000000200047824 */ /* 0x000fe400078e00ff */
[----:B------:R-:W-:-:S02]  /*2870*/  IMAD.MOV.U32 R18, RZ, RZ, R25 ;  /* 0x000000ffff127224 */ /* 0x000fc400078e0019 */
[----:B------:R-:W-:Y:S01]  /*2880*/  IMAD.MOV.U32 R25, RZ, RZ, R2 ;  /* 0x000000ffff197224 */ /* 0x000fe200078e0002 */
[----:B------:R-:W-:Y:S01]  /*2890*/  LOP3.LUT R4, R0, R4, R3, 0x96, !PT ;  /* 0x0000000400047212 */ /* 0x000fe200078e9603 */
[----:B------:R-:W-:Y:S02]  /*28a0*/  IMAD.MOV.U32 R2, RZ, RZ, R17 ;  /* 0x000000ffff027224 */ /* 0x000fe400078e0011 */
[----:B------:R-:W-:Y:S01]  /*28b0*/  IMAD.MOV.U32 R6, RZ, RZ, R27 ;  /* 0x000000ffff067224 */ /* 0x000fe200078e001b */
[----:B------:R-:W-:Y:S01]  /*28c0*/  LOP3.LUT R3, R4, R17, RZ, 0x3c, !PT ;  /* 0x0000001104037212 */ /* 0x000fe200078e3cff */
[----:B------:R-:W-:-:S04]  /*28d0*/  IMAD.MOV.U32 R7, RZ, RZ, R26 ;  /* 0x000000ffff077224 */ /* 0x000fc800078e001a */
[----:B------:R-:W-:Y:S02]  /*28e0*/  IMAD.IADD R0, R3, 0x1, R22 ;  /* 0x0000000103007824 */ /* 0x000fe400078e0216 */
[----:B-1----:R-:W-:Y:S02]  /*28f0*/  IMAD.U32 R4, RZ, RZ, UR4 ;  /* 0x00000004ff047e24 */ /* 0x002fe4000f8e00ff */
[----:B------:R-:W-:Y:S01]  /*2900*/  IMAD.MOV.U32 R17, RZ, RZ, R3 ;  /* 0x000000ffff117224 */ /* 0x000fe200078e0003 */
[----:B------:R-:W-:-:S05]  /*2910*/  I2FP.F32.U32 R0, R0 ;  /* 0x0000000000007245 */ /* 0x000fca0000201000 */
[----:B------:R-:W-:Y:S01]  /*2920*/  FFMA R16, R0, R5, 1.1641532182693481445e-10 ;  /* 0x2f00000000107423 */ /* 0x000fe20000000005 */
[----:B------:R-:W-:-:S03]  /*2930*/  IMAD.U32 R5, RZ, RZ, UR5 ;  /* 0x00000005ff057e24 */ /* 0x000fc6000f8e00ff */
[----:B------:R-:W1:Y:S02]  /*2940*/  F2F.F64.F32 R10, R16 ;  /* 0x00000010000a7310 */ /* 0x000e640000201800 */
[----:B-1----:R1:W-:Y:S02]  /*2950*/  STL.64 [R1+0x30], R10 ;  /* 0x0000300a01007387 */ /* 0x0023e40000100a00 */
[----:B------:R-:W-:-:S07]  /*2960*/  LEPC R20, `(.L_x_58) ;  /* 0x000000001014794e */ /* 0x000fce0000000000 */
[----:B012-4-:R-:W-:Y:S05]  /*2970*/  CALL.ABS.NOINC R8 ;  /* 0x0000000008007343 */ /* 0x017fea0003c00000 */
.L_x_58:
[----:B------:R-:W0:Y:S02]  /*2980*/  LDC.64 R4, c[0x0][0x388] ;  /* 0x0000e200ff047b82 */ /* 0x000e240000000a00 */
[----:B0-----:R-:W-:-:S06]  /*2990*/  IMAD.WIDE.U32 R4, R24, 0x20, R4 ;  /* 0x0000002018047825 */ /* 0x001fcc00078e0004 */
[----:B------:R-:W2:Y:S01]  /*29a0*/  LDG.E R4, desc[UR36][R4.64+0x1c] ;  /* 0x00001c2404047981 */ /* 0x000ea2000c1e1900 */
[----:B------:R-:W-:Y:S01]  /*29b0*/  BSSY.RECONVERGENT B0, `(.L_x_59) ;  /* 0x0000015000007945 */ /* 0x000fe20003800200 */
[----:B------:R-:W-:Y:S02]  /*29c0*/  IMAD.MOV.U32 R9, RZ, RZ, RZ ;  /* 0x000000ffff097224 */ /* 0x000fe400078e00ff */
[----:B--2---:R-:W-:-:S05]  /*29d0*/  FADD R3, RZ, R4 ;  /* 0x00000004ff037221 */ /* 0x004fca0000000000 */
[----:B------:R-:W-:-:S13]  /*29e0*/  FSETP.GEU.AND P0, PT, R16, R3, PT ;  /* 0x000000031000720b */ /* 0x000fda0003f0e000 */
[----:B------:R-:W-:Y:S05]  /*29f0*/  @!P0 BRA `(.L_x_60) ;  /* 0x0000000000288947 */ /* 0x000fea0003800000 */
[----:B------:R-:W0:Y:S02]  /*2a00*/  LDC.64 R4, c[0x0][0x388] ;  /* 0x0000e200ff047b82 */ /* 0x000e240000000a00 */
.L_x_62:
[----:B------:R-:W-:-:S05]  /*2a10*/  VIADD R9, R9, 0x1 ;  /* 0x0000000109097836 */ /* 0x000fca0000000000 */
[----:B------:R-:W-:-:S13]  /*2a20*/  ISETP.NE.AND P0, PT, R9, UR38, PT ;  /* 0x0000002609007c0c */ /* 0x000fda000bf05270 */
[----:B------:R-:W-:Y:S05]  /*2a30*/  @!P0 BRA `(.L_x_61) ;  /* 0x0000000000308947 */ /* 0x000fea0003800000 */
[----:B------:R-:W-:-:S04]  /*2a40*/  IMAD R7, R9, UR39, R24 ;  /* 0x0000002709077c24 */ /* 0x000fc8000f8e0218 */
[----:B0-----:R-:W-:-:S06]  /*2a50*/  IMAD.WIDE.U32 R6, R7, 0x20, R4 ;  /* 0x0000002007067825 */ /* 0x001fcc00078e0004 */
[----:B------:R-:W2:Y:S02]  /*2a60*/  LDG.E R6, desc[UR36][R6.64+0x1c] ;  /* 0x00001c2406067981 */ /* 0x000ea4000c1e1900 */
[----:B--2---:R-:W-:-:S05]  /*2a70*/  FADD R3, R6, R3 ;  /* 0x0000000306037221 */ /* 0x004fca0000000000 */
[----:B------:R-:W-:-:S13]  /*2a80*/  FSETP.GEU.AND P0, PT, R16, R3, PT ;  /* 0x000000031000720b */ /* 0x000fda0003f0e000 */
[----:B------:R-:W-:Y:S05]  /*2a90*/  @P0 BRA `(.L_x_62) ;  /* 0xfffffffc00dc0947 */ /* 0x000fea000383ffff */
.L_x_60:
[----:B------:R-:W0:Y:S01]  /*2aa0*/  S2UR UR5, SR_CgaCtaId ;  /* 0x00000000000579c3 */ /* 0x000e220000008800 */
[----:B------:R-:W-:Y:S01]  /*2ab0*/  UMOV UR4, 0x400 ;  /* 0x0000040000047882 */ /* 0x000fe20000000000 */
[----:B------:R-:W-:Y:S01]  /*2ac0*/  IMAD.IADD R0, R29, 0x1, R24 ;  /* 0x000000011d007824 */ /* 0x000fe200078e0218 */
[----:B0-----:R-:W-:-:S06]  /*2ad0*/  ULEA UR4, UR5, UR4, 0x18 ;  /* 0x0000000405047291 */ /* 0x001fcc000f8ec0ff */
[----:B------:R-:W-:-:S05]  /*2ae0*/  LEA R0, R0, UR4, 0x2 ;  /* 0x0000000400007c11 */ /* 0x000fca000f8e10ff */
[----:B------:R1:W-:Y:S02]  /*2af0*/  STS [R0], R9 ;  /* 0x0000000900007388 */ /* 0x0003e40000000800 */
.L_x_61:
[----:B------:R-:W-:Y:S05]  /*2b00*/  BSYNC.RECONVERGENT B0 ;  /* 0x0000000000007941 */ /* 0x000fea0003800200 */
.L_x_59:
[----:B------:R-:W2:Y:S01]  /*2b10*/  LDCU UR4, c[0x0][0x380] ;  /* 0x00007000ff0477ac */ /* 0x000ea20008000800 */
[----:B------:R-:W-:-:S05]  /*2b20*/  VIADD R24, R24, 0x1 ;  /* 0x0000000118187836 */ /* 0x000fca0000000000 */
[----:B--2---:R-:W-:-:S13]  /*2b30*/  ISETP.NE.AND P0, PT, R24, UR4, PT ;  /* 0x0000000418007c0c */ /* 0x004fda000bf05270 */
[----:B------:R-:W-:Y:S05]  /*2b40*/  @P0 BRA `(.L_x_63) ;  /* 0xfffffffc00200947 */ /* 0x000fea000383ffff */
[----:B------:R-:W-:Y:S05]  /*2b50*/  BSYNC.RECONVERGENT B6 ;  /* 0x0000000000067941 */ /* 0x000fea0003800200 */
.L_x_57:
[----:B------:R-:W-:Y:S05]  /*2b60*/  BRA `(.L_x_64) ;  /* 0x0000000c00107947 */ /* 0x000fea0003800000 */
.L_x_56:
[----:B------:R-:W-:Y:S02]  /*2b70*/  UISETP.GE.U32.AND UP0, UPT, UR5, 0x3, UPT ;  /* 0x000000030500788c */ /* 0x000fe4000bf06070 */
[----:B------:R-:W-:-:S07]  /*2b80*/  ULOP3.LUT UR38, UR4, 0x3, URZ, 0xc0, !UPT ;  /* 0x0000000304267892 */ /* 0x000fce000f8ec0ff */
[----:B------:R-:W-:Y:S05]  /*2b90*/  BRA.U !UP0, `(.L_x_65) ;  /* 0x0000000508987547 */ /* 0x000fea000b800000 */
[----:B------:R-:W-:Y:S01]  /*2ba0*/  ULOP3.LUT UR4, UR4, 0x7ffffffc, URZ, 0xc0, !UPT ;  /* 0x7ffffffc04047892 */ /* 0x000fe2000f8ec0ff */
[----:B------:R-:W-:Y:S01]  /*2bb0*/  IMAD R6, R7, -0x658354e5, R6 ;  /* 0x9a7cab1b07067824 */ /* 0x000fe200078e0206 */
[----:B------:R-:W-:Y:S01]  /*2bc0*/  BSSY.RECONVERGENT B6, `(.L_x_65) ;  /* 0x0000063000067945 */ /* 0x000fe20003800200 */
[----:B------:R-:W-:Y:S01]  /*2bd0*/  IMAD.MOV.U32 R25, RZ, RZ, R19 ;  /* 0x000000ffff197224 */ /* 0x000fe200078e0013 */
[----:B------:R-:W-:Y:S01]  /*2be0*/  UIADD3 UR4, UPT, UPT, -UR4, URZ, URZ ;  /* 0x000000ff04047290 */ /* 0x000fe2000fffe1ff */
[----:B------:R-:W-:Y:S02]  /*2bf0*/  IMAD.MOV.U32 R24, RZ, RZ, R18 ;  /* 0x000000ffff187224 */ /* 0x000fe400078e0012 */
[----:B------:R-:W-:Y:S02]  /*2c00*/  IMAD.MOV.U32 R30, RZ, RZ, R16 ;  /* 0x000000ffff1e7224 */ /* 0x000fe400078e0010 */
[----:B------:R-:W-:Y:S02]  /*2c10*/  VIADD R32, R6, 0x7b0fdd ;  /* 0x007b0fdd06207836 */ /* 0x000fe40000000000 */
[----:B------:R-:W-:-:S07]  /*2c20*/  IMAD.U32 R31, RZ, RZ, UR4 ;  /* 0x00000004ff1f7e24 */ /* 0x000fce000f8e00ff */
.L_x_70:
[----:B------:R-:W-:Y:S01]  /*2c30*/  SHF.R.U32.HI R0, RZ, 0x2, R23 ;  /* 0x00000002ff007819 */ /* 0x000fe20000011617 */
[----:B------:R-:W-:Y:S01]  /*2c40*/  IMAD.SHL.U32 R2, R17, 0x10, RZ ;  /* 0x0000001011027824 */ /* 0x000fe200078e00ff */
[----:B------:R-:W0:Y:S01]  /*2c50*/  LDCU.64 UR4, c[0x4][0x1a0] ;  /* 0x01003400ff0477ac */ /* 0x000e220008000a00 */
[----:B------:R-:W-:Y:S01]  /*2c60*/  VIADD R31, R31, 0x4 ;  /* 0x000000041f1f7836 */ /* 0x000fe20000000000 */
[----:B------:R-:W-:Y:S01]  /*2c70*/  LOP3.LUT R0, R0, R23, RZ, 0x3c, !PT ;  /* 0x0000001700007212 */ /* 0x000fe200078e3cff */
[----:B-123--:R-:W-:Y:S02]  /*2c80*/  IMAD.MOV.U32 R23, RZ, RZ, R17 ;  /* 0x000000ffff177224 */ /* 0x00efe400078e0011 */
[----:B------:R-:W-:Y:S01]  /*2c90*/  IMAD.MOV.U32 R22, RZ, RZ, R32 ;  /* 0x000000ffff167224 */ /* 0x000fe200078e0020 */
[----:B------:R-:W-:Y:S01]  /*2ca0*/  ISETP.NE.AND P0, PT, R31, RZ, PT ;  /* 0x000000ff1f00720c */ /* 0x000fe20003f05270 */
[C---:B------:R-:W-:Y:S02]  /*2cb0*/  IMAD.SHL.U32 R3, R0.reuse, 0x2, RZ ;  /* 0x0000000200037824 */ /* 0x040fe400078e00ff */
[----:B------:R-:W-:Y:S01]  /*2cc0*/  IMAD.MOV.U32 R6, RZ, RZ, R27 ;  /* 0x000000ffff067224 */ /* 0x000fe200078e001b */
[----:B------:R-:W-:Y:S01]  /*2cd0*/  P2R R33, PR, RZ, 0x1 ;  /* 0x00000001ff217803 */ /* 0x000fe20000000000 */
[----:B------:R-:W-:Y:S01]  /*2ce0*/  IMAD.MOV.U32 R7, RZ, RZ, R26 ;  /* 0x000000ffff077224 */ /* 0x000fe200078e001a */
[----:B------:R-:W-:Y:S01]  /*2cf0*/  LOP3.LUT R0, R0, R3, R2, 0x96, !PT ;  /* 0x0000000300007212 */ /* 0x000fe200078e9602 */
[----:B------:R-:W-:Y:S01]  /*2d00*/  IMAD.MOV.U32 R3, RZ, RZ, 0x2f800000 ;  /* 0x2f800000ff037424 */ /* 0x000fe200078e00ff */
[----:B------:R-:W-:-:S02]  /*2d10*/  MOV R2, 0x1d0 ;  /* 0x000001d000027802 */ /* 0x000fc40000000f00 */
[----:B------:R-:W-:Y:S02]  /*2d20*/  LOP3.LUT R18, R0, R17, RZ, 0x3c, !PT ;  /* 0x0000001100127212 */ /* 0x000fe400078e3cff */
[----:B------:R1:W2:Y:S01]  /*2d30*/  LDC.64 R8, c[0x4][R2] ;  /* 0x0100000002087b82 */ /* 0x0002a20000000a00 */
[----:B0-----:R-:W-:Y:S01]  /*2d40*/  IMAD.U32 R4, RZ, RZ, UR4 ;  /* 0x00000004ff047e24 */ /* 0x001fe2000f8e00ff */
[----:B------:R-:W-:Y:S01]  /*2d50*/  IADD3 R0, PT, PT, R32, -0x10974f, R18 ;  /* 0xffef68b120007810 */ /* 0x000fe20007ffe012 */
[----:B------:R-:W-:-:S03]  /*2d60*/  IMAD.U32 R5, RZ, RZ, UR5 ;  /* 0x00000005ff057e24 */ /* 0x000fc6000f8e00ff */
[----:B------:R-:W-:-:S05]  /*2d70*/  I2FP.F32.U32 R0, R0 ;  /* 0x0000000000007245 */ /* 0x000fca0000201000 */
[----:B------:R-:W-:-:S04]  /*2d80*/  FFMA R0, R0, R3, 1.1641532182693481445e-10 ;  /* 0x2f00000000007423 */ /* 0x000fc80000000003 */
[----:B------:R-:W0:Y:S02]  /*2d90*/  F2F.F64.F32 R10, R0 ;  /* 0x00000000000a7310 */ /* 0x000e240000201800 */
[----:B0-----:R1:W-:Y:S02]  /*2da0*/  STL.64 [R1+0x30], R10 ;  /* 0x0000300a01007387 */ /* 0x0013e40000100a00 */
[----:B------:R-:W-:-:S07]  /*2db0*/  LEPC R20, `(.L_x_66) ;  /* 0x000000001014794e */ /* 0x000fce0000000000 */
[----:B-12---:R-:W-:Y:S05]  /*2dc0*/  CALL.ABS.NOINC R8 ;  /* 0x0000000008007343 */ /* 0x006fea0003c00000 */
.L_x_66:
[----:B------:R-:W-:Y:S01]  /*2dd0*/  SHF.R.U32.HI R3, RZ, 0x2, R24 ;  /* 0x00000002ff037819 */ /* 0x000fe20000011618 */
[----:B------:R-:W-:Y:S01]  /*2de0*/  IMAD.SHL.U32 R0, R18, 0x10, RZ ;  /* 0x0000001012007824 */ /* 0x000fe200078e00ff */
[----:B------:R0:W1:Y:S01]  /*2df0*/  LDC.64 R8, c[0x4][R2] ;  /* 0x0100000002087b82 */ /* 0x0000620000000a00 */
[----:B------:R-:W2:Y:S01]  /*2e00*/  LDCU.64 UR4, c[0x4][0x1a0] ;  /* 0x01003400ff0477ac */ /* 0x000ea20008000a00 */
[----:B------:R-:W-:Y:S01]  /*2e10*/  LOP3.LUT R3, R3, R24, RZ, 0x3c, !PT ;  /* 0x0000001803037212 */ /* 0x000fe200078e3cff */
[----:B------:R-:W-:Y:S02]  /*2e20*/  IMAD.MOV.U32 R6, RZ, RZ, R27 ;  /* 0x000000ffff067224 */ /* 0x000fe400078e001b */
[----:B------:R-:W-:Y:S02]  /*2e30*/  IMAD.MOV.U32 R7, RZ, RZ, R26 ;  /* 0x000000ffff077224 */ /* 0x000fe400078e001a */
[----:B------:R-:W-:-:S05]  /*2e40*/  IMAD.SHL.U32 R4, R3, 0x2, RZ ;  /* 0x0000000203047824 */ /* 0x000fca00078e00ff */
[----:B------:R-:W-:-:S04]  /*2e50*/  LOP3.LUT R3, R3, R4, R0, 0x96, !PT ;  /* 0x0000000403037212 */ /* 0x000fc800078e9600 */
[----:B------:R-:W-:Y:S01]  /*2e60*/  LOP3.LUT R19, R3, R18, RZ, 0x3c, !PT ;  /* 0x0000001203137212 */ /* 0x000fe200078e3cff */
[----:B------:R-:W-:Y:S02]  /*2e70*/  IMAD.MOV.U32 R3, RZ, RZ, 0x2f800000 ;  /* 0x2f800000ff037424 */ /* 0x000fe400078e00ff */
[----:B--2---:R-:W-:Y:S01]  /*2e80*/  IMAD.U32 R4, RZ, RZ, UR4 ;  /* 0x00000004ff047e24 */ /* 0x004fe2000f8e00ff */
[----:B------:R-:W-:Y:S01]  /*2e90*/  IADD3 R0, PT, PT, R32, -0xb0f8a, R19 ;  /* 0xfff4f07620007810 */ /* 0x000fe20007ffe013 */
[----:B------:R-:W-:-:S03]  /*2ea0*/  IMAD.U32 R5, RZ, RZ, UR5 ;  /* 0x00000005ff057e24 */ /* 0x000fc6000f8e00ff */
[----:B------:R-:W-:-:S05]  /*2eb0*/  I2FP.F32.U32 R0, R0 ;  /* 0x0000000000007245 */ /* 0x000fca0000201000 */
[----:B------:R-:W-:-:S06]  /*2ec0*/  FFMA R10, R0, R3, 1.1641532182693481445e-10 ;  /* 0x2f000000000a7423 */ /* 0x000fcc0000000003 */
[----:B------:R-:W2:Y:S02]  /*2ed0*/  F2F.F64.F32 R10, R10 ;  /* 0x0000000a000a7310 */ /* 0x000ea40000201800 */
[----:B-12---:R0:W-:Y:S02]  /*2ee0*/  STL.64 [R1+0x30], R10 ;  /* 0x0000300a01007387 */ /* 0x0061e40000100a00 */
[----:B------:R-:W-:-:S07]  /*2ef0*/  LEPC R20, `(.L_x_67) ;  /* 0x000000001014794e */ /* 0x000fce0000000000 */
[----:B0-----:R-:W-:Y:S05]  /*2f00*/  CALL.ABS.NOINC R8 ;  /* 0x0000000008007343 */ /* 0x001fea0003c00000 */
.L_x_67:
        /* <DEDUP_REMOVED lines=8> */
[----:B------:R-:W-:Y:S01]  /*2f90*/  LOP3.LUT R4, R0, R4, R3, 0x96, !PT ;  /* 0x0000000400047212 */ /* 0x000fe200078e9603 */
[----:B------:R-:W-:-:S03]  /*2fa0*/  IMAD.MOV.U32 R3, RZ, RZ, 0x2f800000 ;  /* 0x2f800000ff037424 */ /* 0x000fc600078e00ff */
[----:B------:R-:W-:Y:S01]  /*2fb0*/  LOP3.LUT R16, R4, R19, RZ, 0x3c, !PT ;  /* 0x0000001304107212 */ /* 0x000fe200078e3cff */
[----:B--2---:R-:W-:-:S03]  /*2fc0*/  IMAD.U32 R4, RZ, RZ, UR4 ;  /* 0x00000004ff047e24 */ /* 0x004fc6000f8e00ff */
        /* <DEDUP_REMOVED lines=8> */
.L_x_68:
[----:B------:R-:W-:Y:S01]  /*3050*/  SHF.R.U32.HI R3, RZ, 0x2, R30 ;  /* 0x00000002ff037819 */ /* 0x000fe2000001161e */
[----:B------:R-:W-:Y:S01]  /*3060*/  IMAD.SHL.U32 R0, R16, 0x10, RZ ;  /* 0x0000001010007824 */ /* 0x000fe200078e00ff */
[----:B------:R-:W0:Y:S01]  /*3070*/  LDCU.64 UR4, c[0x4][0x1a0] ;  /* 0x01003400ff0477ac */ /* 0x000e220008000a00 */
[----:B------:R-:W-:Y:S01]  /*3080*/  IMAD.MOV.U32 R6, RZ, RZ, R27 ;  /* 0x000000ffff067224 */ /* 0x000fe200078e001b */
[----:B------:R-:W-:Y:S01]  /*3090*/  LOP3.LUT R3, R3, R30, RZ, 0x3c, !PT ;  /* 0x0000001e03037212 */ /* 0x000fe200078e3cff */
[----:B------:R-:W-:-:S04]  /*30a0*/  IMAD.MOV.U32 R7, RZ, RZ, R26 ;  /* 0x000000ffff077224 */ /* 0x000fc800078e001a */
[----:B------:R-:W-:-:S05]  /*30b0*/  IMAD.SHL.U32 R4, R3, 0x2, RZ ;  /* 0x0000000203047824 */ /* 0x000fca00078e00ff */
[----:B------:R-:W-:-:S04]  /*30c0*/  LOP3.LUT R3, R3, R4, R0, 0x96, !PT ;  /* 0x0000000403037212 */ /* 0x000fc800078e9600 */
[----:B------:R-:W-:Y:S01]  /*30d0*/  LOP3.LUT R17, R3, R16, RZ, 0x3c, !PT ;  /* 0x0000001003117212 */ /* 0x000fe200078e3cff */
[----:B------:R-:W-:Y:S02]  /*30e0*/  IMAD.MOV.U32 R3, RZ, RZ, 0x2f800000 ;  /* 0x2f800000ff037424 */ /* 0x000fe400078e00ff */
[----:B0-----:R-:W-:Y:S02]  /*30f0*/  IMAD.U32 R4, RZ, RZ, UR4 ;  /* 0x00000004ff047e24 */ /* 0x001fe4000f8e00ff */
[----:B------:R-:W-:Y:S02]  /*3100*/  IMAD.IADD R0, R17, 0x1, R32 ;  /* 0x0000000111007824 */ /* 0x000fe400078e0220 */
[----:B------:R-:W-:-:S03]  /*3110*/  IMAD.U32 R5, RZ, RZ, UR5 ;  /* 0x00000005ff057e24 */ /* 0x000fc6000f8e00ff */
[----:B------:R-:W-:-:S05]  /*3120*/  I2FP.F32.U32 R0, R0 ;  /* 0x0000000000007245 */ /* 0x000fca0000201000 */
[----:B------:R-:W-:Y:S02]  /*3130*/  FFMA R0, R0, R3, 1.1641532182693481445e-10 ;  /* 0x2f00000000007423 */ /* 0x000fe40000000003 */
[----:B------:R-:W0:Y:S02]  /*3140*/  LDC.64 R2, c[0x4][R2] ;  /* 0x0100000002027b82 */ /* 0x000e240000000a00 */
[----:B------:R-:W1:Y:S02]  /*3150*/  F2F.F64.F32 R8, R0 ;  /* 0x0000000000087310 */ /* 0x000e640000201800 */
[----:B-1----:R1:W-:Y:S02]  /*3160*/  STL.64 [R1+0x30], R8 ;  /* 0x0000300801007387 */ /* 0x0023e40000100a00 */
[----:B------:R-:W-:-:S07]  /*3170*/  LEPC R20, `(.L_x_69) ;  /* 0x000000001014794e */ /* 0x000fce0000000000 */
[----:B01----:R-:W-:Y:S05]  /*3180*/  CALL.ABS.NOINC R2 ;  /* 0x0000000002007343 */ /* 0x003fea0003c00000 */
.L_x_69:
[----:B------:R-:W-:Y:S01]  /*3190*/  ISETP.NE.AND P6, PT, R33, RZ, PT ;  /* 0x000000ff2100720c */ /* 0x000fe20003fc5270 */
[----:B------:R-:W-:Y:S02]  /*31a0*/  VIADD R32, R32, 0x161f14 ;  /* 0x00161f1420207836 */ /* 0x000fe40000000000 */
[----:B------:R-:W-:Y:S02]  /*31b0*/  IMAD.MOV.U32 R30, RZ, RZ, R16 ;  /* 0x000000ffff1e7224 */ /* 0x000fe400078e0010 */
[----:B------:R-:W-:Y:S02]  /*31c0*/  IMAD.MOV.U32 R25, RZ, RZ, R19 ;  /* 0x000000ffff197224 */ /* 0x000fe400078e0013 */
[----:B------:R-:W-:-:S06]  /*31d0*/  IMAD.MOV.U32 R24, RZ, RZ, R18 ;  /* 0x000000ffff187224 */ /* 0x000fcc00078e0012 */
[----:B------:R-:W-:Y:S05]  /*31e0*/  @P6 BRA `(.L_x_70) ;  /* 0xfffffff800906947 */ /* 0x000fea000383ffff */
[----:B------:R-:W-:Y:S05]  /*31f0*/  BSYNC.RECONVERGENT B6 ;  /* 0x0000000000067941 */ /* 0x000fea0003800200 */
.L_x_65:
[----:B------:R-:W-:Y:S01]  /*3200*/  UISETP.NE.AND UP0, UPT, UR38, URZ, UPT ;  /* 0x000000ff2600728c */ /* 0x000fe2000bf05270 */
[----:B------:R-:W-:Y:S02]  /*3210*/  IMAD.MOV.U32 R2, RZ, RZ, R16 ;  /* 0x000000ffff027224 */ /* 0x000fe400078e0010 */
[----:B------:R-:W-:-:S06]  /*3220*/  IMAD.MOV.U32 R25, RZ, RZ, R19 ;  /* 0x000000ffff197224 */ /* 0x000fcc00078e0013 */
[----:B------:R-:W-:Y:S05]  /*3230*/  BRA.U !UP0, `(.L_x_64) ;  /* 0x00000005085c7547 */ /* 0x000fea000b800000 */
[----:B------:R-:W-:Y:S01]  /*3240*/  UISETP.NE.AND UP0, UPT, UR38, 0x1, UPT ;  /* 0x000000012600788c */ /* 0x000fe2000bf05270 */
[----:B------:R-:W-:Y:S02]  /*3250*/  IMAD.MOV.U32 R33, RZ, RZ, R17 ;  /* 0x000000ffff217224 */ /* 0x000fe400078e0011 */
[----:B------:R-:W-:Y:S02]  /*3260*/  IMAD.MOV.U32 R31, RZ, RZ, R16 ;  /* 0x000000ffff1f7224 */ /* 0x000fe400078e0010 */
[----:B------:R-:W-:Y:S02]  /*3270*/  IMAD.MOV.U32 R30, RZ, RZ, R19 ;  /* 0x000000ffff1e7224 */ /* 0x000fe400078e0013 */
[----:B------:R-:W-:Y:S02]  /*3280*/  IMAD.MOV.U32 R24, RZ, RZ, R18 ;  /* 0x000000ffff187224 */ /* 0x000fe400078e0012 */
[----:B------:R-:W-:Y:S01]  /*3290*/  IMAD.MOV.U32 R0, RZ, RZ, R23 ;  /* 0x000000ffff007224 */ /* 0x000fe200078e0017 */
[----:B------:R-:W-:Y:S06]  /*32a0*/  BRA.U !UP0, `(.L_x_71) ;  /* 0x0000000108b87547 */ /* 0x000fec000b800000 */
[----:B------:R-:W-:Y:S01]  /*32b0*/  SHF.R.U32.HI R0, RZ, 0x2, R23 ;  /* 0x00000002ff007819 */ /* 0x000fe20000011617 */
[----:B------:R-:W-:Y:S01]  /*32c0*/  IMAD.SHL.U32 R3, R17, 0x10, RZ ;  /* 0x0000001011037824 */ /* 0x000fe200078e00ff */
[----:B------:R-:W0:Y:S01]  /*32d0*/  LDCU.64 UR4, c[0x4][0x1a0] ;  /* 0x01003400ff0477ac */ /* 0x000e220008000a00 */
[----:B------:R-:W-:Y:S01]  /*32e0*/  IMAD.MOV.U32 R6, RZ, RZ, R27 ;  /* 0x000000ffff067224 */ /* 0x000fe200078e001b */
[----:B------:R-:W-:Y:S01]  /*32f0*/  LOP3.LUT R0, R0, R23, RZ, 0x3c, !PT ;  /* 0x0000001700007212 */ /* 0x000fe200078e3cff */
[----:B------:R-:W-:Y:S01]  /*3300*/  IMAD.MOV.U32 R7, RZ, RZ, R26 ;  /* 0x000000ffff077224 */ /* 0x000fe200078e001a */
[----:B-123--:R-:W-:-:S03]  /*3310*/  MOV R23, 0x1d0 ;  /* 0x000001d000177802 */ /* 0x00efc60000000f00 */
[C---:B------:R-:W-:Y:S01]  /*3320*/  IMAD.SHL.U32 R2, R0.reuse, 0x2, RZ ;  /* 0x0000000200027824 */ /* 0x040fe200078e00ff */
[----:B------:R1:W2:Y:S04]  /*3330*/  LDC.64 R8, c[0x4][R23] ;  /* 0x0100000017087b82 */ /* 0x0002a80000000a00 */
[----:B------:R-:W-:Y:S01]  /*3340*/  LOP3.LUT R2, R0, R2, R3, 0x96, !PT ;  /* 0x0000000200027212 */ /* 0x000fe200078e9603 */
[----:B------:R-:W-:-:S03]  /*3350*/  IMAD.MOV.U32 R3, RZ, RZ, 0x2f800000 ;  /* 0x2f800000ff037424 */ /* 0x000fc600078e00ff */
[----:B------:R-:W-:Y:S01]  /*3360*/  LOP3.LUT R2, R2, R17, RZ, 0x3c, !PT ;  /* 0x0000001102027212 */ /* 0x000fe200078e3cff */
[----:B0-----:R-:W-:-:S03]  /*3370*/  IMAD.U32 R4, RZ, RZ, UR4 ;  /* 0x00000004ff047e24 */ /* 0x001fc6000f8e00ff */
[----:B------:R-:W-:Y:S01]  /*3380*/  IADD3 R0, PT, PT, R22, 0x587c5, R2 ;  /* 0x000587c516007810 */ /* 0x000fe20007ffe002 */
[----:B------:R-:W-:-:S03]  /*3390*/  IMAD.U32 R5, RZ, RZ, UR5 ;  /* 0x00000005ff057e24 */ /* 0x000fc6000f8e00ff */
[----:B------:R-:W-:-:S05]  /*33a0*/  I2FP.F32.U32 R0, R0 ;  /* 0x0000000000007245 */ /* 0x000fca0000201000 */
[----:B------:R-:W-:-:S04]  /*33b0*/  FFMA R0, R0, R3, 1.1641532182693481445e-10 ;  /* 0x2f00000000007423 */ /* 0x000fc80000000003 */
[----:B------:R-:W0:Y:S02]  /*33c0*/  F2F.F64.F32 R10, R0 ;  /* 0x00000000000a7310 */ /* 0x000e240000201800 */
[----:B0-----:R1:W-:Y:S02]  /*33d0*/  STL.64 [R1+0x30], R10 ;  /* 0x0000300a01007387 */ /* 0x0013e40000100a00 */
[----:B------:R-:W-:-:S07]  /*33e0*/  LEPC R20, `(.L_x_72) ;  /* 0x000000001014794e */ /* 0x000fce0000000000 */
[----:B-12---:R-:W-:Y:S05]  /*33f0*/  CALL.ABS.NOINC R8 ;  /* 0x0000000008007343 */ /* 0x006fea0003c00000 */
.L_x_72:
[----:B------:R-:W-:Y:S01]  /*3400*/  SHF.R.U32.HI R3, RZ, 0x2, R18 ;  /* 0x00000002ff037819 */ /* 0x000fe20000011612 */
[----:B------:R-:W-:Y:S01]  /*3410*/  IMAD.SHL.U32 R0, R2, 0x10, RZ ;  /* 0x0000001002007824 */ /* 0x000fe200078e00ff */
[----:B------:R0:W1:Y:S01]  /*3420*/  LDC.64 R8, c[0x4][R23] ;  /* 0x0100000017087b82 */ /* 0x0000620000000a00 */
[----:B------:R-:W-:Y:S01]  /*3430*/  VIADD R22, R22, 0xb0f8a ;  /* 0x000b0f8a16167836 */ /* 0x000fe20000000000 */
[----:B------:R-:W-:Y:S01]  /*3440*/  LOP3.LUT R3, R3, R18, RZ, 0x3c, !PT ;  /* 0x0000001203037212 */ /* 0x000fe200078e3cff */
[----:B------:R-:W2:Y:S01]  /*3450*/  LDCU.64 UR4, c[0x4][0x1a0] ;  /* 0x01003400ff0477ac */ /* 0x000ea20008000a00 */
[----:B------:R-:W-:Y:S02]  /*3460*/  IMAD.MOV.U32 R6, RZ, RZ, R27 ;  /* 0x000000ffff067224 */ /* 0x000fe400078e001b */
[----:B------:R-:W-:Y:S02]  /*3470*/  IMAD.MOV.U32 R7, RZ, RZ, R26 ;  /* 0x000000ffff077224 */ /* 0x000fe400078e001a */
[----:B------:R-:W-:-:S05]  /*3480*/  IMAD.SHL.U32 R4, R3, 0x2, RZ ;  /* 0x0000000203047824 */ /* 0x000fca00078e00ff */
[----:B------:R-:W-:-:S04]  /*3490*/  LOP3.LUT R3, R3, R4, R0, 0x96, !PT ;  /* 0x0000000403037212 */ /* 0x000fc800078e9600 */
[----:B------:R-:W-:Y:S01]  /*34a0*/  LOP3.LUT R33, R3, R2, RZ, 0x3c, !PT ;  /* 0x0000000203217212 */ /* 0x000fe200078e3cff */
[----:B------:R-:W-:Y:S02]  /*34b0*/  IMAD.MOV.U32 R3, RZ, RZ, 0x2f800000 ;  /* 0x2f800000ff037424 */ /* 0x000fe400078e00ff */
[----:B--2---:R-:W-:Y:S02]  /*34c0*/  IMAD.U32 R4, RZ, RZ, UR4 ;  /* 0x00000004ff047e24 */ /* 0x004fe4000f8e00ff */
[----:B------:R-:W-:Y:S02]  /*34d0*/  IMAD.IADD R0, R33, 0x1, R22 ;  /* 0x0000000121007824 */ /* 0x000fe400078e0216 */
[----:B------:R-:W-:-:S03]  /*34e0*/  IMAD.U32 R5, RZ, RZ, UR5 ;  /* 0x00000005ff057e24 */ /* 0x000fc6000f8e00ff */
[----:B------:R-:W-:-:S05]  /*34f0*/  I2FP.F32.U32 R0, R0 ;  /* 0x0000000000007245 */ /* 0x000fca0000201000 */
[----:B------:R-:W-:-:S04]  /*3500*/  FFMA R0, R0, R3, 1.1641532182693481445e-10 ;  /* 0x2f00000000007423 */ /* 0x000fc80000000003 */
[----:B------:R-:W2:Y:S02]  /*3510*/  F2F.F64.F32 R10, R0 ;  /* 0x00000000000a7310 */ /* 0x000ea40000201800 */
[----:B-12---:R0:W-:Y:S02]  /*3520*/  STL.64 [R1+0x30], R10 ;  /* 0x0000300a01007387 */ /* 0x0061e40000100a00 */
[----:B------:R-:W-:-:S07]  /*3530*/  LEPC R20, `(.L_x_73) ;  /* 0x000000001014794e */ /* 0x000fce0000000000 */
[----:B0-----:R-:W-:Y:S05]  /*3540*/  CALL.ABS.NOINC R8 ;  /* 0x0000000008007343 */ /* 0x001fea0003c00000 */
.L_x_73:
[----:B------:R-:W-:Y:S02]  /*3550*/  IMAD.MOV.U32 R31, RZ, RZ, R2 ;  /* 0x000000ffff1f7224 */ /* 0x000fe400078e0002 */
[----:B------:R-:W-:Y:S02]  /*3560*/  IMAD.MOV.U32 R30, RZ, RZ, R17 ;  /* 0x000000ffff1e7224 */ /* 0x000fe400078e0011 */
[----:B------:R-:W-:Y:S02]  /*3570*/  IMAD.MOV.U32 R24, RZ, RZ, R16 ;  /* 0x000000ffff187224 */ /* 0x000fe400078e0010 */
[----:B------:R-:W-:-:S07]  /*3580*/  IMAD.MOV.U32 R0, RZ, RZ, R19 ;  /* 0x000000ffff007224 */ /* 0x000fce00078e0013 */
.L_x_71:
[----:B------:R-:W0:Y:S01]  /*3590*/  LDCU UR4, c[0x0][0x380] ;  /* 0x00007000ff0477ac */ /* 0x000e220008000800 */
[----:B------:R-:W-:Y:S02]  /*35a0*/  IMAD.MOV.U32 R25, RZ, RZ, R17 ;  /* 0x000000ffff197224 */ /* 0x000fe400078e0011 */
[----:B-123--:R-:W-:Y:S02]  /*35b0*/  IMAD.MOV.U32 R18, RZ, RZ, R16 ;  /* 0x000000ffff127224 */ /* 0x00efe400078e0010 */
[----:B------:R-:W-:Y:S02]  /*35c0*/  IMAD.MOV.U32 R23, RZ, RZ, R19 ;  /* 0x000000ffff177224 */ /* 0x000fe400078e0013 */
[----:B------:R-:W-:Y:S01]  /*35d0*/  IMAD.MOV.U32 R17, RZ, RZ, R33 ;  /* 0x000000ffff117224 */ /* 0x000fe200078e0021 */
[----:B0-----:R-:W-:-:S04]  /*35e0*/  ULOP3.LUT UR4, UR4, 0x1, URZ, 0xc0, !UPT ;  /* 0x0000000104047892 */ /* 0x001fc8000f8ec0ff */
[----:B------:R-:W-:-:S09]  /*35f0*/  UISETP.NE.U32.AND UP0, UPT, UR4, 0x1, UPT ;  /* 0x000000010400788c */ /* 0x000fd2000bf05070 */
[----:B------:R-:W-:Y:S05]  /*3600*/  BRA.U UP0, `(.L_x_64) ;  /* 0x0000000100687547 */ /* 0x000fea000b800000 */
[----:B------:R-:W-:Y:S01]  /*3610*/  SHF.R.U32.HI R3, RZ, 0x2, R0 ;  /* 0x00000002ff037819 */ /* 0x000fe20000011600 */
[----:B------:R-:W-:Y:S01]  /*3620*/  VIADD R22, R22, 0x587c5 ;  /* 0x000587c516167836 */ /* 0x000fe20000000000 */
[----:B------:R-:W0:Y:S01]  /*3630*/  LDCU.64 UR4, c[0x4][0x1a0] ;  /* 0x01003400ff0477ac */ /* 0x000e220008000a00 */
[----:B------:R-:W-:Y:S01]  /*3640*/  IMAD.MOV.U32 R6, RZ, RZ, R27 ;  /* 0x000000ffff067224 */ /* 0x000fe200078e001b */
[----:B------:R-:W-:Y:S01]  /*3650*/  LOP3.LUT R3, R3, R0, RZ, 0x3c, !PT ;  /* 0x0000000003037212 */ /* 0x000fe200078e3cff */
[----:B------:R-:W-:Y:S02]  /*3660*/  IMAD.SHL.U32 R0, R33, 0x10, RZ ;  /* 0x0000001021007824 */ /* 0x000fe400078e00ff */
[----:B------:R-:W-:Y:S02]  /*3670*/  IMAD.MOV.U32 R7, RZ, RZ, R26 ;  /* 0x000000ffff077224 */ /* 0x000fe400078e001a */
[----:B------:R-:W-:-:S05]  /*3680*/  IMAD.SHL.U32 R2, R3, 0x2, RZ ;  /* 0x0000000203027824 */ /* 0x000fca00078e00ff */
[----:B------:R-:W-:Y:S01]  /*3690*/  LOP3.LUT R0, R3, R2, R0, 0x96, !PT ;  /* 0x0000000203007212 */ /* 0x000fe200078e9600 */
[----:B------:R-:W-:Y:S01]  /*36a0*/  IMAD.MOV.U32 R3, RZ, RZ, 0x2f800000 ;  /* 0x2f800000ff037424 */ /* 0x000fe200078e00ff */
[----:B------:R-:W-:Y:S02]  /*36b0*/  MOV R2, 0x1d0 ;  /* 0x000001d000027802 */ /* 0x000fe40000000f00 */
[----:B------:R-:W-:Y:S01]  /*36c0*/  LOP3.LUT R17, R0, R33, RZ, 0x3c, !PT ;  /* 0x0000002100117212 */ /* 0x000fe200078e3cff */
[----:B0-----:R-:W-:Y:S02]  /*36d0*/  IMAD.U32 R4, RZ, RZ, UR4 ;  /* 0x00000004ff047e24 */ /* 0x001fe4000f8e00ff */
[----:B------:R-:W-:Y:S02]  /*36e0*/  IMAD.U32 R5, RZ, RZ, UR5 ;  /* 0x00000005ff057e24 */ /* 0x000fe4000f8e00ff */
[----:B------:R-:W-:-:S05]  /*36f0*/  IMAD.IADD R0, R17, 0x1, R22 ;  /* 0x0000000111007824 */ /* 0x000fca00078e0216 */
[----:B------:R-:W-:-:S05]  /*3700*/  I2FP.F32.U32 R0, R0 ;  /* 0x0000000000007245 */ /* 0x000fca0000201000 */
[----:B------:R-:W-:Y:S02]  /*3710*/  FFMA R0, R0, R3, 1.1641532182693481445e-10 ;  /* 0x2f00000000007423 */ /* 0x000fe40000000003 */
[----:B------:R-:W0:Y:S02]  /*3720*/  LDC.64 R2, c[0x4][R2] ;  /* 0x0100000002027b82 */ /* 0x000e240000000a00 */
[----:B------:R-:W1:Y:S02]  /*3730*/  F2F.F64.F32 R8, R0 ;  /* 0x0000000000087310 */ /* 0x000e640000201800 */
[----:B-1----:R1:W-:Y:S02]  /*3740*/  STL.64 [R1+0x30], R8 ;  /* 0x0000300801007387 */ /* 0x0023e40000100a00 */
[----:B------:R-:W-:-:S07]  /*3750*/  LEPC R20, `(.L_x_74) ;  /* 0x000000001014794e */ /* 0x000fce0000000000 */
[----:B01----:R-:W-:Y:S05]  /*3760*/  CALL.ABS.NOINC R2 ;  /* 0x0000000002007343 */ /* 0x003fea0003c00000 */
.L_x_74:
[----:B------:R-:W-:Y:S02]  /*3770*/  IMAD.MOV.U32 R2, RZ, RZ, R33 ;  /* 0x000000ffff027224 */ /* 0x000fe400078e0021 */
[----:B------:R-:W-:Y:S02]  /*3780*/  IMAD.MOV.U32 R25, RZ, RZ, R31 ;  /* 0x000000ffff197224 */ /* 0x000fe400078e001f */
[----:B------:R-:W-:Y:S02]  /*3790*/  IMAD.MOV.U32 R18, RZ, RZ, R30 ;  /* 0x000000ffff127224 */ /* 0x000fe400078e001e */
[----:B------:R-:W-:-:S07]  /*37a0*/  IMAD.MOV.U32 R23, RZ, RZ, R24 ;  /* 0x000000ffff177224 */ /* 0x000fce00078e0018 */
.L_x_64:
[----:B0-----:R-:W1:Y:S01]  /*37b0*/  LDC R4, c[0x0][0x380] ;  /* 0x0000e000ff047b82 */ /* 0x001e620000000800 */
[----:B------:R-:W-:Y:S01]  /*37c0*/  IMAD.MOV.U32 R24, RZ, RZ, R18 ;  /* 0x000000ffff187224 */ /* 0x000fe200078e0012 */
[----:B------:R0:W-:Y:S01]  /*37d0*/  STL.64 [R1], R22 ;  /* 0x0000001601007387 */ /* 0x0001e20000100a00 */
[----:B------:R-:W-:Y:S02]  /*37e0*/  IMAD.MOV.U32 R3, RZ, RZ, R17 ;  /* 0x000000ffff037224 */ /* 0x000fe400078e0011 */
[----:B------:R-:W-:Y:S01]  /*37f0*/  IMAD.MOV.U32 R30, RZ, RZ, RZ ;  /* 0x000000ffff1e7224 */ /* 0x000fe200078e00ff */
[----:B------:R0:W-:Y:S04]  /*3800*/  STL.64 [R1+0x8], R24 ;  /* 0x0000081801007387 */ /* 0x0001e80000100a00 */
[----:B------:R0:W-:Y:S01]  /*3810*/  STL.64 [R1+0x10], R2 ;  /* 0x0000100201007387 */ /* 0x0001e20000100a00 */
[C---:B-1----:R-:W-:Y:S01]  /*3820*/  VIADD R0, R4.reuse, 0xffffffff ;  /* 0xffffffff04007836 */ /* 0x042fe20000000000 */
[----:B--23--:R-:W-:-:S04]  /*3830*/  LOP3.LUT R18, R4, 0x7, RZ, 0xc0, !PT ;  /* 0x0000000704127812 */ /* 0x00cfc800078ec0ff */
[----:B------:R-:W-:-:S13]  /*3840*/  ISETP.GE.U32.AND P0, PT, R0, 0x7, PT ;  /* 0x000000070000780c */ /* 0x000fda0003f06070 */
[----:B0-----:R-:W-:Y:S05]  /*3850*/  @!P0 BRA `(.L_x_75) ;  /* 0x0000000400808947 */ /* 0x001fea0003800000 */
[----:B------:R-:W0:Y:S01]  /*3860*/  S2UR UR5, SR_CgaCtaId ;  /* 0x00000000000579c3 */ /* 0x000e220000008800 */
[----:B------:R-:W-:Y:S01]  /*3870*/  UMOV UR4, 0x400 ;  /* 0x0000040000047882 */ /* 0x000fe20000000000 */
[----:B------:R-:W-:Y:S01]  /*3880*/  LOP3.LUT R30, R4, 0x7ffffff8, RZ, 0xc0, !PT ;  /* 0x7ffffff8041e7812 */ /* 0x000fe200078ec0ff */
[----:B------:R-:W-:Y:S04]  /*3890*/  BSSY.RECONVERGENT B6, `(.L_x_75) ;  /* 0x000005c000067945 */ /* 0x000fe80003800200 */
[----:B------:R-:W-:Y:S01]  /*38a0*/  IMAD.MOV R17, RZ, RZ, -R30 ;  /* 0x000000ffff117224 */ /* 0x000fe200078e0a1e */
[----:B0-----:R-:W-:-:S06]  /*38b0*/  ULEA UR4, UR5, UR4, 0x18 ;  /* 0x0000000405047291 */ /* 0x001fcc000f8ec0ff */
[----:B------:R-:W-:-:S05]  /*38c0*/  LEA R16, R29, UR4, 0x2 ;  /* 0x000000041d107c11 */ /* 0x000fca000f8e10ff */
[----:B------:R-:W-:-:S07]  /*38d0*/  VIADD R16, R16, 0x10 ;  /* 0x0000001010107836 */ /* 0x000fce0000000000 */
.L_x_84:
[----:B------:R-:W0:Y:S01]  /*38e0*/  LDS R0, [R16+-0x10] ;  /* 0xfffff00010007984 */ /* 0x000e220000000800 */
[----:B------:R-:W-:Y:S01]  /*38f0*/  MOV R2, 0x1d0 ;  /* 0x000001d000027802 */ /* 0x000fe20000000f00 */
[----:B------:R-:W1:Y:S01]  /*3900*/  LDCU.64 UR4, c[0x4][0x1a8] ;  /* 0x01003500ff0477ac */ /* 0x000e620008000a00 */
[----:B------:R-:W-:Y:S02]  /*3910*/  VIADD R17, R17, 0x8 ;  /* 0x0000000811117836 */ /* 0x000fe40000000000 */
[----:B------:R2:W3:Y:S01]  /*3920*/  LDC.64 R8, c[0x4][R2] ;  /* 0x0100000002087b82 */ /* 0x0004e20000000a00 */
[----:B------:R-:W-:Y:S02]  /*3930*/  IMAD.MOV.U32 R6, RZ, RZ, R27 ;  /* 0x000000ffff067224 */ /* 0x000fe400078e001b */
[----:B------:R-:W-:Y:S01]  /*3940*/  ISETP.NE.AND P0, PT, R17, RZ, PT ;  /* 0x000000ff1100720c */ /* 0x000fe20003f05270 */
[----:B------:R-:W-:-:S03]  /*3950*/  IMAD.MOV.U32 R7, RZ, RZ, R26 ;  /* 0x000000ffff077224 */ /* 0x000fc600078e001a */
[----:B------:R-:W-:Y:S01]  /*3960*/  P2R R19, PR, RZ, 0x1 ;  /* 0x00000001ff137803 */ /* 0x000fe20000000000 */
[----:B-1----:R-:W-:Y:S02]  /*3970*/  IMAD.U32 R4, RZ, RZ, UR4 ;  /* 0x00000004ff047e24 */ /* 0x002fe4000f8e00ff */
[----:B------:R-:W-:Y:S01]  /*3980*/  IMAD.U32 R5, RZ, RZ, UR5 ;  /* 0x00000005ff057e24 */ /* 0x000fe2000f8e00ff */
[----:B0-----:R2:W-:Y:S06]  /*3990*/  STL [R1+0x30], R0 ;  /* 0x0000300001007387 */ /* 0x0015ec0000100800 */
[----:B------:R-:W-:-:S07]  /*39a0*/  LEPC R20, `(.L_x_76) ;  /* 0x000000001014794e */ /* 0x000fce0000000000 */
[----:B--23--:R-:W-:Y:S05]  /*39b0*/  CALL.ABS.NOINC R8 ;  /* 0x0000000008007343 */ /* 0x00cfea0003c00000 */
.L_x_76:
[----:B------:R-:W0:Y:S01]  /*39c0*/  LDS R0, [R16+-0xc] ;  /* 0xfffff40010007984 */ /* 0x000e220000000800 */
[----:B------:R1:W2:Y:S01]  /*39d0*/  LDC.64 R8, c[0x4][R2] ;  /* 0x0100000002087b82 */ /* 0x0002a20000000a00 */
[----:B------:R-:W3:Y:S01]  /*39e0*/  LDCU.64 UR4, c[0x4][0x1a8] ;  /* 0x01003500ff0477ac */ /* 0x000ee20008000a00 */
[----:B------:R-:W-:Y:S02]  /*39f0*/  IMAD.MOV.U32 R6, RZ, RZ, R27 ;  /* 0x000000ffff067224 */ /* 0x000fe400078e001b */
[----:B------:R-:W-:Y:S02]  /*3a00*/  IMAD.MOV.U32 R7, RZ, RZ, R26 ;  /* 0x000000ffff077224 */ /* 0x000fe400078e001a */
[----:B---3--:R-:W-:Y:S02]  /*3a10*/  IMAD.U32 R4, RZ, RZ, UR4 ;  /* 0x00000004ff047e24 */ /* 0x008fe4000f8e00ff */
[----:B------:R-:W-:Y:S01]  /*3a20*/  IMAD.U32 R5, RZ, RZ, UR5 ;  /* 0x00000005ff057e24 */ /* 0x000fe2000f8e00ff */
[----:B0-----:R1:W-:Y:S06]  /*3a30*/  STL [R1+0x30], R0 ;  /* 0x0000300001007387 */ /* 0x0013ec0000100800 */
[----:B------:R-:W-:-:S07]  /*3a40*/  LEPC R20, `(.L_x_77) ;  /* 0x000000001014794e */ /* 0x000fce0000000000 */
[----:B-12---:R-:W-:Y:S05]  /*3a50*/  CALL.ABS.NOINC R8 ;  /* 0x0000000008007343 */ /* 0x006fea0003c00000 */
.L_x_77:
        /* <DEDUP_REMOVED lines=10> */
.L_x_78:
        /* <DEDUP_REMOVED lines=10> */
.L_x_79:
[----:B------:R-:W0:Y:S01]  /*3ba0*/  LDS R0, [R16] ;  /* 0x0000000010007984 */ /* 0x000e220000000800 */
        /* <DEDUP_REMOVED lines=9> */
.L_x_80:
[----:B------:R-:W0:Y:S01]  /*3c40*/  LDS R0, [R16+0x4] ;  /* 0x0000040010007984 */ /* 0x000e220000000800 */
        /* <DEDUP_REMOVED lines=9> */
.L_x_81:
        /* <DEDUP_REMOVED lines=10> */
.L_x_82:
[----:B------:R-:W0:Y:S01]  /*3d80*/  LDS R0, [R16+0xc] ;  /* 0x00000c0010007984 */ /* 0x000e220000000800 */
[----:B------:R-:W1:Y:S01]  /*3d90*/  LDC.64 R2, c[0x4][R2] ;  /* 0x0100000002027b82 */ /* 0x000e620000000a00 */
[----:B------:R-:W2:Y:S01]  /*3da0*/  LDCU.64 UR4, c[0x4][0x1a8] ;  /* 0x01003500ff0477ac */ /* 0x000ea20008000a00 */
[----:B------:R-:W-:Y:S02]  /*3db0*/  IMAD.MOV.U32 R6, RZ, RZ, R27 ;  /* 0x000000ffff067224 */ /* 0x000fe400078e001b */
[----:B------:R-:W-:Y:S02]  /*3dc0*/  IMAD.MOV.U32 R7, RZ, RZ, R26 ;  /* 0x000000ffff077224 */ /* 0x000fe400078e001a */
[----:B--2---:R-:W-:Y:S02]  /*3dd0*/  IMAD.U32 R4, RZ, RZ, UR4 ;  /* 0x00000004ff047e24 */ /* 0x004fe4000f8e00ff */
[----:B------:R-:W-:Y:S01]  /*3de0*/  IMAD.U32 R5, RZ, RZ, UR5 ;  /* 0x00000005ff057e24 */ /* 0x000fe2000f8e00ff */
[----:B0-----:R0:W-:Y:S06]  /*3df0*/  STL [R1+0x30], R0 ;  /* 0x0000300001007387 */ /* 0x0011ec0000100800 */
[----:B------:R-:W-:-:S07]  /*3e00*/  LEPC R20, `(.L_x_83) ;  /* 0x000000001014794e */ /* 0x000fce0000000000 */
[----:B01----:R-:W-:Y:S05]  /*3e10*/  CALL.ABS.NOINC R2 ;  /* 0x0000000002007343 */ /* 0x003fea0003c00000 */
.L_x_83:
[----:B------:R-:W-:Y:S01]  /*3e20*/  ISETP.NE.AND P6, PT, R19, RZ, PT ;  /* 0x000000ff1300720c */ /* 0x000fe20003fc5270 */
[----:B------:R-:W-:-:S12]  /*3e30*/  VIADD R16, R16, 0x20 ;  /* 0x0000002010107836 */ /* 0x000fd80000000000 */
[----:B------:R-:W-:Y:S05]  /*3e40*/  @P6 BRA `(.L_x_84) ;  /* 0xfffffff800a46947 */ /* 0x000fea000383ffff */
[----:B------:R-:W-:Y:S05]  /*3e50*/  BSYNC.RECONVERGENT B6 ;  /* 0x0000000000067941 */ /* 0x000fea0003800200 */
.L_x_75:
[----:B------:R-:W-:-:S13]  /*3e60*/  ISETP.NE.AND P0, PT, R18, RZ, PT ;  /* 0x000000ff1200720c */ /* 0x000fda0003f05270 */
[----:B------:R-:W-:Y:S05]  /*3e70*/  @!P0 BRA `(.L_x_55) ;  /* 0x0000000400988947 */ /* 0x000fea0003800000 */
[----:B------:R-:W0:Y:S01]  /*3e80*/  LDC R0, c[0x0][0x380] ;  /* 0x0000e000ff007b82 */ /* 0x000e220000000800 */
[----:B------:R-:W-:Y:S02]  /*3e90*/  ISETP.GE.U32.AND P0, PT, R18, 0x4, PT ;  /* 0x000000041200780c */ /* 0x000fe40003f06070 */
[----:B0-----:R-:W-:-:S11]  /*3ea0*/  LOP3.LUT R18, R0, 0x3, RZ, 0xc0, !PT ;  /* 0x0000000300127812 */ /* 0x001fd600078ec0ff */
[----:B------:R-:W-:Y:S05]  /*3eb0*/  @!P0 BRA `(.L_x_85) ;  /* 0x0000000000bc8947 */ /* 0x000fea0003800000 */
[----:B------:R-:W0:Y:S01]  /*3ec0*/  S2UR UR5, SR_CgaCtaId ;  /* 0x00000000000579c3 */ /* 0x000e220000008800 */
[----:B------:R-:W-:Y:S01]  /*3ed0*/  UMOV UR4, 0x400 ;  /* 0x0000040000047882 */ /* 0x000fe20000000000 */
[----:B------:R-:W-:Y:S01]  /*3ee0*/  IMAD.IADD R17, R29, 0x1, R30 ;  /* 0x000000011d117824 */ /* 0x000fe200078e021e */
[----:B------:R-:W-:Y:S01]  /*3ef0*/  MOV R16, 0x1d0 ;  /* 0x000001d000107802 */ /* 0x000fe20000000f00 */
[----:B------:R-:W-:Y:S02]  /*3f00*/  IMAD.MOV.U32 R6, RZ, RZ, R27 ;  /* 0x000000ffff067224 */ /* 0x000fe400078e001b */
[----:B------:R-:W-:Y:S02]  /*3f10*/  IMAD.MOV.U32 R7, RZ, RZ, R26 ;  /* 0x000000ffff077224 */ /* 0x000fe400078e001a */
[----:B------:R1:W2:Y:S01]  /*3f20*/  LDC.64 R2, c[0x4][R16] ;  /* 0x0100000010027b82 */ /* 0x0002a20000000a00 */
[----:B0-----:R-:W-:-:S06]  /*3f30*/  ULEA UR4, UR5, UR4, 0x18 ;  /* 0x0000000405047291 */ /* 0x001fcc000f8ec0ff */
[----:B------:R-:W-:-:S05]  /*3f40*/  LEA R17, R17, UR4, 0x2 ;  /* 0x0000000411117c11 */ /* 0x000fca000f8e10ff */
[----:B------:R-:W0:Y:S01]  /*3f50*/  LDS R0, [R17] ;  /* 0x0000000011007984 */ /* 0x000e220000000800 */
[----:B------:R-:W3:Y:S02]  /*3f60*/  LDCU.64 UR4, c[0x4][0x1a8] ;  /* 0x01003500ff0477ac */ /* 0x000ee40008000a00 */
[----:B---3--:R-:W-:Y:S02]  /*3f70*/  IMAD.U32 R4, RZ, RZ, UR4 ;  /* 0x00000004ff047e24 */ /* 0x008fe4000f8e00ff */
[----:B------:R-:W-:Y:S01]  /*3f80*/  IMAD.U32 R5, RZ, RZ, UR5 ;  /* 0x00000005ff057e24 */ /* 0x000fe2000f8e00ff */
[----:B0-2---:R1:W-:Y:S06]  /*3f90*/  STL [R1+0x30], R0 ;  /* 0x0000300001007387 */ /* 0x0053ec0000100800 */
[----:B------:R-:W-:-:S07]  /*3fa0*/  LEPC R20, `(.L_x_86) ;  /* 0x000000001014794e */ /* 0x000fce0000000000 */
[----:B-1----:R-:W-:Y:S05]  /*3fb0*/  CALL.ABS.NOINC R2 ;  /* 0x0000000002007343 */ /* 0x002fea0003c00000 */
.L_x_86:
        /* <DEDUP_REMOVED lines=10> */
.L_x_87:
        /* <DEDUP_REMOVED lines=10> */
.L_x_88:
        /* <DEDUP_REMOVED lines=10> */
.L_x_89:
[----:B------:R-:W-:-:S07]  /*41a0*/  VIADD R30, R30, 0x4 ;  /* 0x000000041e1e7836 */ /* 0x000fce0000000000 */
.L_x_85:
[----:B------:R-:W-:-:S13]  /*41b0*/  ISETP.NE.AND P0, PT, R18, RZ, PT ;  /* 0x000000ff1200720c */ /* 0x000fda0003f05270 */
[----:B------:R-:W-:Y:S05]  /*41c0*/  @!P0 BRA `(.L_x_55) ;  /* 0x0000000000c48947 */ /* 0x000fea0003800000 */
[----:B------:R-:W-:-:S13]  /*41d0*/  ISETP.NE.AND P0, PT, R18, 0x1, PT ;  /* 0x000000011200780c */ /* 0x000fda0003f05270 */
        /* <DEDUP_REMOVED lines=17> */
.L_x_91:
        /* <DEDUP_REMOVED lines=10> */
.L_x_92:
[----:B------:R-:W-:-:S07]  /*4390*/  VIADD R30, R30, 0x2 ;  /* 0x000000021e1e7836 */ /* 0x000fce0000000000 */
.L_x_90:
[----:B------:R-:W0:Y:S02]  /*43a0*/  LDCU UR4, c[0x0][0x380] ;  /* 0x00007000ff0477ac */ /* 0x000e240008000800 */
[----:B0-----:R-:W-:-:S04]  /*43b0*/  ULOP3.LUT UR4, UR4, 0x1, URZ, 0xc0, !UPT ;  /* 0x0000000104047892 */ /* 0x001fc8000f8ec0ff */
[----:B------:R-:W-:-:S09]  /*43c0*/  UISETP.NE.U32.AND UP0, UPT, UR4, 0x1, UPT ;  /* 0x000000010400788c */ /* 0x000fd2000bf05070 */
[----:B------:R-:W-:Y:S05]  /*43d0*/  BRA.U UP0, `(.L_x_55) ;  /* 0x0000000100407547 */ /* 0x000fea000b800000 */
[----:B------:R-:W0:Y:S01]  /*43e0*/  S2UR UR5, SR_CgaCtaId ;  /* 0x00000000000579c3 */ /* 0x000e220000008800 */
[----:B------:R-:W-:Y:S01]  /*43f0*/  UMOV UR4, 0x400 ;  /* 0x0000040000047882 */ /* 0x000fe20000000000 */
[----:B------:R-:W-:Y:S01]  /*4400*/  IMAD.IADD R0, R29, 0x1, R30 ;  /* 0x000000011d007824 */ /* 0x000fe200078e021e */
[----:B------:R-:W-:Y:S01]  /*4410*/  MOV R2, 0x1d0 ;  /* 0x000001d000027802 */ /* 0x000fe20000000f00 */
[----:B------:R-:W-:Y:S02]  /*4420*/  IMAD.MOV.U32 R6, RZ, RZ, R27 ;  /* 0x000000ffff067224 */ /* 0x000fe400078e001b */
[----:B------:R-:W-:-:S03]  /*4430*/  IMAD.MOV.U32 R7, RZ, RZ, R26 ;  /* 0x000000ffff077224 */ /* 0x000fc600078e001a */
[----:B------:R-:W1:Y:S01]  /*4440*/  LDC.64 R2, c[0x4][R2] ;  /* 0x0100000002027b82 */ /* 0x000e620000000a00 */
[----:B0-----:R-:W-:-:S06]  /*4450*/  ULEA UR4, UR5, UR4, 0x18 ;  /* 0x0000000405047291 */ /* 0x001fcc000f8ec0ff */
[----:B------:R-:W-:-:S05]  /*4460*/  LEA R0, R0, UR4, 0x2 ;  /* 0x0000000400007c11 */ /* 0x000fca000f8e10ff */
[----:B------:R-:W0:Y:S01]  /*4470*/  LDCU.64 UR4, c[0x4][0x1a8] ;  /* 0x01003500ff0477ac */ /* 0x000e220008000a00 */
[----:B------:R-:W2:Y:S01]  /*4480*/  LDS R0, [R0] ;  /* 0x0000000000007984 */ /* 0x000ea20000000800 */
[----:B0-----:R-:W-:Y:S02]  /*4490*/  IMAD.U32 R4, RZ, RZ, UR4 ;  /* 0x00000004ff047e24 */ /* 0x001fe4000f8e00ff */
[----:B------:R-:W-:Y:S01]  /*44a0*/  IMAD.U32 R5, RZ, RZ, UR5 ;  /* 0x00000005ff057e24 */ /* 0x000fe2000f8e00ff */
[----:B-12---:R0:W-:Y:S06]  /*44b0*/  STL [R1+0x30], R0 ;  /* 0x0000300001007387 */ /* 0x0061ec0000100800 */
[----:B------:R-:W-:-:S07]  /*44c0*/  LEPC R20, `(.L_x_55) ;  /* 0x000000001014794e */ /* 0x000fce0000000000 */
[----:B0-----:R-:W-:Y:S05]  /*44d0*/  CALL.ABS.NOINC R2 ;  /* 0x0000000002007343 */ /* 0x001fea0003c00000 */
.L_x_55:
[----:B------:R-:W-:Y:S01]  /*44e0*/  MOV R2, 0x1d0 ;  /* 0x000001d000027802 */ /* 0x000fe20000000f00 */
[----:B------:R-:W0:Y:S01]  /*44f0*/  LDCU.64 UR4, c[0x4][0x1b0] ;  /* 0x01003600ff0477ac */ /* 0x000e220008000a00 */
[----:B------:R-:W-:Y:S02]  /*4500*/  CS2R R6, SRZ ;  /* 0x0000000000067805 */ /* 0x000fe4000001ff00 */
[----:B------:R4:W1:Y:S01]  /*4510*/  LDC.64 R8, c[0x4][R2] ;  /* 0x0100000002087b82 */ /* 0x0008620000000a00 */
[----:B0-----:R-:W-:Y:S02]  /*4520*/  IMAD.U32 R4, RZ, RZ, UR4 ;  /* 0x00000004ff047e24 */ /* 0x001fe4000f8e00ff */
[----:B----4-:R-:W-:-:S07]  /*4530*/  IMAD.U32 R5, RZ, RZ, UR5 ;  /* 0x00000005ff057e24 */ /* 0x010fce000f8e00ff */
[----:B------:R-:W-:-:S07]  /*4540*/  LEPC R20, `(.L_x_93) ;  /* 0x000000001014794e */ /* 0x000fce0000000000 */
[----:B-123--:R-:W-:Y:S05]  /*4550*/  CALL.ABS.NOINC R8 ;  /* 0x0000000008007343 */ /* 0x00efea0003c00000 */
.L_x_93:
[----:B------:R-:W-:Y:S05]  /*4560*/  WARPSYNC.ALL ;  /* 0x0000000000007948 */ /* 0x000fea0003800000 */
[----:B------:R0:W-:Y:S01]  /*4570*/  STL [R1+0x30], R28 ;  /* 0x0000301c01007387 */ /* 0x0001e20000100800 */
[----:B------:R-:W1:Y:S01]  /*4580*/  LDC.64 R2, c[0x4][R2] ;  /* 0x0100000002027b82 */ /* 0x000e620000000a00 */
[----:B------:R-:W2:Y:S01]  /*4590*/  LDCU.64 UR4, c[0x4][0x1b8] ;  /* 0x01003700ff0477ac */ /* 0x000ea20008000a00 */
[----:B------:R-:W-:Y:S02]  /*45a0*/  IMAD.MOV.U32 R6, RZ, RZ, R27 ;  /* 0x000000ffff067224 */ /* 0x000fe400078e001b */
[----:B------:R-:W-:-:S02]  /*45b0*/  IMAD.MOV.U32 R7, RZ, RZ, R26 ;  /* 0x000000ffff077224 */ /* 0x000fc400078e001a */
[----:B--2---:R-:W-:Y:S02]  /*45c0*/  IMAD.U32 R4, RZ, RZ, UR4 ;  /* 0x00000004ff047e24 */ /* 0x004fe4000f8e00ff */
[----:B------:R-:W-:Y:S01]  /*45d0*/  IMAD.U32 R5, RZ, RZ, UR5 ;  /* 0x00000005ff057e24 */ /* 0x000fe2000f8e00ff */
[----:B0-----:R-:W-:Y:S06]  /*45e0*/  BAR.SYNC.DEFER_BLOCKING 0x0 ;  /* 0x0000000000007b1d */ /* 0x001fec0000010000 */
[----:B------:R-:W-:-:S07]  /*45f0*/  LEPC R20, `(.L_x_94) ;  /* 0x000000001014794e */ /* 0x000fce0000000000 */
[----:B-1----:R-:W-:Y:S05]  /*4600*/  CALL.ABS.NOINC R2 ;  /* 0x0000000002007343 */ /* 0x002fea0003c00000 */
.L_x_94:
[----:B------:R-:W0:Y:S02]  /*4610*/  LDCU.64 UR4, c[0x0][0x380] ;  /* 0x00007000ff0477ac */ /* 0x000e240008000a00 */
[----:B0-----:R-:W-:-:S04]  /*4620*/  IMAD.U32 R5, RZ, RZ, UR4 ;  /* 0x00000004ff057e24 */ /* 0x001fc8000f8e00ff */
[----:B------:R-:W-:-:S05]  /*4630*/  IMAD R0, R5, UR5, RZ ;  /* 0x0000000505007c24 */ /* 0x000fca000f8e02ff */
[----:B------:R-:W-:-:S13]  /*4640*/  ISETP.GE.AND P0, PT, R0, 0x1, PT ;  /* 0x000000010000780c */ /* 0x000fda0003f06270 */
[----:B------:R-:W-:Y:S05]  /*4650*/  @!P0 EXIT ;  /* 0x000000000000894d */ /* 0x000fea0003800000 */
[----:B------:R-:W0:Y:S01]  /*4660*/  I2F.U32.RP R6, R5 ;  /* 0x0000000500067306 */ /* 0x000e220000209000 */
[----:B------:R-:W-:Y:S02]  /*4670*/  ISETP.NE.U32.AND P2, PT, R5, RZ, PT ;  /* 0x000000ff0500720c */ /* 0x000fe40003f45070 */
[----:B------:R-:W-:-:S05]  /*4680*/  LOP3.LUT R12, R0, 0x7, RZ, 0xc0, !PT ;  /* 0x00000007000c7812 */ /* 0x000fca00078ec0ff */
[----:B0-----:R-:W0:Y:S02]  /*4690*/  MUFU.RCP R6, R6 ;  /* 0x0000000600067308 */ /* 0x001e240000001000 */
[----:B0-----:R-:W-:-:S06]  /*46a0*/  VIADD R2, R6, 0xffffffe ;  /* 0x0ffffffe06027836 */ /* 0x001fcc0000000000 */
[----:B------:R0:W1:Y:S02]  /*46b0*/  F2I.FTZ.U32.TRUNC.NTZ R3, R2 ;  /* 0x0000000200037305 */ /* 0x000064000021f000 */
[----:B0-----:R-:W-:Y:S02]  /*46c0*/  IMAD.MOV.U32 R2, RZ, RZ, RZ ;  /* 0x000000ffff027224 */ /* 0x001fe400078e00ff */
[----:B-1----:R-:W-:-:S04]  /*46d0*/  IMAD.MOV R4, RZ, RZ, -R3 ;  /* 0x000000ffff047224 */ /* 0x002fc800078e0a03 */
[----:B------:R-:W-:-:S04]  /*46e0*/  IMAD R7, R4, R5, RZ ;  /* 0x0000000504077224 */ /* 0x000fc800078e02ff */
[----:B------:R-:W-:-:S06]  /*46f0*/  IMAD.HI.U32 R3, R3, R7, R2 ;  /* 0x0000000703037227 */ /* 0x000fcc00078e0002 */
[----:B------:R-:W-:Y:S02]  /*4700*/  IMAD.HI.U32 R4, R3, R28, RZ ;  /* 0x0000001c03047227 */ /* 0x000fe400078e00ff */
[----:B------:R-:W0:Y:S02]  /*4710*/  LDC.64 R2, c[0x0][0x388] ;  /* 0x0000e200ff027b82 */ /* 0x000e240000000a00 */
[----:B------:R-:W-:-:S04]  /*4720*/  IMAD.MOV R8, RZ, RZ, -R4 ;  /* 0x000000ffff087224 */ /* 0x000fc800078e0a04 */
[----:B------:R-:W-:-:S05]  /*4730*/  IMAD R8, R5, R8, R28 ;  /* 0x0000000805087224 */ /* 0x000fca00078e021c */
[----:B------:R-:W-:-:S13]  /*4740*/  ISETP.GE.U32.AND P0, PT, R8, R5, PT ;  /* 0x000000050800720c */ /* 0x000fda0003f06070 */
[----:B------:R-:W-:Y:S02]  /*4750*/  @P0 IMAD.IADD R8, R8, 0x1, -R5 ;  /* 0x0000000108080824 */ /* 0x000fe400078e0a05 */
[----:B------:R-:W-:Y:S01]  /*4760*/  @P0 VIADD R4, R4, 0x1 ;  /* 0x0000000104040836 */ /* 0x000fe20000000000 */
[----:B------:R-:W-:Y:S01]  /*4770*/  ISETP.GE.U32.AND P0, PT, R0, 0x8, PT ;  /* 0x000000080000780c */ /* 0x000fe20003f06070 */
[----:B0-----:R-:W-:Y:S01]  /*4780*/  IMAD.WIDE.U32 R2, R28, 0x20, R2 ;  /* 0x000000201c027825 */ /* 0x001fe200078e0002 */
[----:B------:R-:W-:-:S13]  /*4790*/  ISETP.GE.U32.AND P1, PT, R8, R5, PT ;  /* 0x000000050800720c */ /* 0x000fda0003f26070 */
[----:B------:R-:W-:Y:S01]  /*47a0*/  @P1 VIADD R4, R4, 0x1 ;  /* 0x0000000104041836 */ /* 0x000fe20000000000 */
[----:B------:R-:W-:-:S05]  /*47b0*/  @!P2 LOP3.LUT R4, RZ, R5, RZ, 0x33, !PT ;  /* 0x00000005ff04a212 */ /* 0x000fca00078e33ff */
[----:B------:R-:W-:-:S04]  /*47c0*/  IMAD.MOV R6, RZ, RZ, -R4 ;  /* 0x000000ffff067224 */ /* 0x000fc800078e0a04 */
[----:B------:R-:W-:Y:S02]  /*47d0*/  IMAD R28, R5, R6, R28 ;  /* 0x00000006051c7224 */ /* 0x000fe400078e021c */
[----:B------:R-:W-:Y:S01]  /*47e0*/  IMAD.MOV.U32 R6, RZ, RZ, RZ ;  /* 0x000000ffff067224 */ /* 0x000fe200078e00ff */
[----:B------:R-:W-:Y:S06]  /*47f0*/  @!P0 BRA `(.L_x_95) ;  /* 0x0000000400988947 */ /* 0x000fec0003800000 */
[----:B------:R-:W0:Y:S01]  /*4800*/  S2R R8, SR_CgaCtaId ;  /* 0x0000000000087919 */ /* 0x000e220000008800 */
[----:B------:R-:W1:Y:S01]  /*4810*/  LDC R5, c[0x0][0x380] ;  /* 0x0000e000ff057b82 */ /* 0x000e620000000800 */
[----:B------:R-:W-:Y:S01]  /*4820*/  MOV R9, 0x400 ;  /* 0x0000040000097802 */ /* 0x000fe20000000f00 */
[----:B------:R-:W-:Y:S01]  /*4830*/  BSSY.RECONVERGENT B0, `(.L_x_95) ;  /* 0x0000062000007945 */ /* 0x000fe20003800200 */
[----:B------:R-:W-:-:S05]  /*4840*/  LOP3.LUT R6, R0, 0x7ffffff8, RZ, 0xc0, !PT ;  /* 0x7ffffff800067812 */ /* 0x000fca00078ec0ff */
[----:B------:R-:W-:Y:S01]  /*4850*/  IMAD.MOV R7, RZ, RZ, -R6 ;  /* 0x000000ffff077224 */ /* 0x000fe200078e0a06 */
[----:B0-----:R-:W-:Y:S01]  /*4860*/  LEA R9, R8, R9, 0x18 ;  /* 0x0000000908097211 */ /* 0x001fe200078ec0ff */
[----:B------:R-:W-:-:S07]  /*4870*/  IMAD.MOV.U32 R8, RZ, RZ, RZ ;  /* 0x000000ffff087224 */ /* 0x000fce00078e00ff */
.L_x_120:
[----:B-1----:R-:W-:Y:S01]  /*4880*/  IMAD R10, R8, R5, R28 ;  /* 0x00000005080a7224 */ /* 0x002fe200078e021c */
[----:B------:R-:W-:Y:S01]  /*4890*/  BSSY.RECONVERGENT B1, `(.L_x_96) ;  /* 0x000000c000017945 */ /* 0x000fe20003800200 */
[----:B------:R-:W-:Y:S02]  /*48a0*/  VIADD R7, R7, 0x8 ;  /* 0x0000000807077836 */ /* 0x000fe40000000000 */
[----:B------:R-:W-:-:S03]  /*48b0*/  IMAD R10, R10, 0x4, R9 ;  /* 0x000000040a0a7824 */ /* 0x000fc600078e0209 */
[----:B------:R-:W-:Y:S02]  /*48c0*/  ISETP.NE.AND P0, PT, R7, RZ, PT ;  /* 0x000000ff0700720c */ /* 0x000fe40003f05270 */
[----:B0-----:R-:W0:Y:S02]  /*48d0*/  LDS R11, [R10] ;  /* 0x000000000a0b7984 */ /* 0x001e240000000800 */
[----:B0-----:R-:W-:-:S13]  /*48e0*/  ISETP.NE.AND P1, PT, R4, R11, PT ;  /* 0x0000000b0400720c */ /* 0x001fda0003f25270 */
[----:B------:R-:W-:Y:S05]  /*48f0*/  @P1 BRA `(.L_x_97) ;  /* 0x00000000000c1947 */ /* 0x000fea0003800000 */
[----:B------:R-:W-:-:S05]  /*4900*/  IMAD.MOV.U32 R11, RZ, RZ, 0x3f800000 ;  /* 0x3f800000ff0b7424 */ /* 0x000fca00078e00ff */
[----:B------:R0:W-:Y:S01]  /*4910*/  REDG.E.ADD.F32.FTZ.RN.STRONG.GPU desc[UR36][R2.64+0x1c], R11 ;  /* 0x00001c0b020079a6 */ /* 0x0001e2000c12f324 */
[----:B------:R-:W-:Y:S05]  /*4920*/  BRA `(.L_x_98) ;  /* 0x0000000000087947 */ /* 0x000fea0003800000 */
.L_x_97:
[----:B------:R-:W-:-:S05]  /*4930*/  IMAD.MOV.U32 R11, RZ, RZ, -0x41b33333 ;  /* 0xbe4ccccdff0b7424 */ /* 0x000fca00078e00ff */
[----:B------:R1:W-:Y:S02]  /*4940*/  REDG.E.ADD.F32.FTZ.RN.STRONG.GPU desc[UR36][R2.64+0x1c], R11 ;  /* 0x00001c0b020079a6 */ /* 0x0003e4000c12f324 */
.L_x_98:
[----:B------:R-:W-:Y:S05]  /*4950*/  BSYNC.RECONVERGENT B1 ;  /* 0x0000000000017941 */ /* 0x000fea0003800200 */
.L_x_96:
[----:B------:R-:W-:Y:S01]  /*4960*/  IMAD R10, R5, 0x4, R10 ;  /* 0x00000004050a7824 */ /* 0x000fe200078e020a */
[----:B------:R-:W-:Y:S04]  /*4970*/  BSSY.RECONVERGENT B1, `(.L_x_99) ;  /* 0x0000009000017945 */ /* 0x000fe80003800200 */
[----:B01----:R-:W0:Y:S02]  /*4980*/  LDS R11, [R10] ;  /* 0x000000000a0b7984 */ /* 0x003e240000000800 */
[----:B0-----:R-:W-:-:S13]  /*4990*/  ISETP.NE.AND P1, PT, R4, R11, PT ;  /* 0x0000000b0400720c */ /* 0x001fda0003f25270 */
[----:B------:R-:W-:Y:S05]  /*49a0*/  @!P1 BRA `(.L_x_100) ;  /* 0x00000000000c9947 */ /* 0x000fea0003800000 */
[----:B------:R-:W-:-:S05]  /*49b0*/  IMAD.MOV.U32 R11, RZ, RZ, -0x41b33333 ;  /* 0xbe4ccccdff0b7424 */ /* 0x000fca00078e00ff */
[----:B------:R0:W-:Y:S01]  /*49c0*/  REDG.E.ADD.F32.FTZ.RN.STRONG.GPU desc[UR36][R2.64+0x1c], R11 ;  /* 0x00001c0b020079a6 */ /* 0x0001e2000c12f324 */
[----:B------:R-:W-:Y:S05]  /*49d0*/  BRA `(.L_x_101) ;  /* 0x0000000000087947 */ /* 0x000fea0003800000 */
.L_x_100:
[----:B------:R-:W-:-:S05]  /*49e0*/  IMAD.MOV.U32 R11, RZ, RZ, 0x3f800000 ;  /* 0x3f800000ff0b7424 */ /* 0x000fca00078e00ff */
[----:B------:R1:W-:Y:S02]  /*49f0*/  REDG.E.ADD.F32.FTZ.RN.STRONG.GPU desc[UR36][R2.64+0x1c], R11 ;  /* 0x00001c0b020079a6 */ /* 0x0003e4000c12f324 */
.L_x_101:
[----:B------:R-:W-:Y:S05]  /*4a00*/  BSYNC.RECONVERGENT B1 ;  /* 0x0000000000017941 */ /* 0x000fea0003800200 */
.L_x_99:
        /* <DEDUP_REMOVED lines=8> */
.L_x_103:
[----:B------:R-:W-:-:S05]  /*4a90*/  IMAD.MOV.U32 R11, RZ, RZ, 0x3f800000 ;  /* 0x3f800000ff0b7424 */ /* 0x000fca00078e00ff */
[----:B------:R1:W-:Y:S02]  /*4aa0*/  REDG.E.ADD.F32.FTZ.RN.STRONG.GPU desc[UR36][R2.64+0x1c], R11 ;  /* 0x00001c0b020079a6 */ /* 0x0003e4000c12f324 */
.L_x_104:
[----:B------:R-:W-:Y:S05]  /*4ab0*/  BSYNC.RECONVERGENT B1 ;  /* 0x0000000000017941 */ /* 0x000fea0003800200 */
.L_x_102:
        /* <DEDUP_REMOVED lines=8> */
.L_x_106:
[----:B------:R-:W-:-:S05]  /*4b40*/  IMAD.MOV.U32 R11, RZ, RZ, 0x3f800000 ;  /* 0x3f800000ff0b7424 */ /* 0x000fca00078e00ff */
[----:B------:R1:W-:Y:S02]  /*4b50*/  REDG.E.ADD.F32.FTZ.RN.STRONG.GPU desc[UR36][R2.64+0x1c], R11 ;  /* 0x00001c0b020079a6 */ /* 0x0003e4000c12f324 */
.L_x_107:
[----:B------:R-:W-:Y:S05]  /*4b60*/  BSYNC.RECONVERGENT B1 ;  /* 0x0000000000017941 */ /* 0x000fea0003800200 */
.L_x_105:
        /* <DEDUP_REMOVED lines=8> */
.L_x_109:
[----:B------:R-:W-:-:S05]  /*4bf0*/  IMAD.MOV.U32 R11, RZ, RZ, 0x3f800000 ;  /* 0x3f800000ff0b7424 */ /* 0x000fca00078e00ff */
[----:B------:R1:W-:Y:S02]  /*4c00*/  REDG.E.ADD.F32.FTZ.RN.STRONG.GPU desc[UR36][R2.64+0x1c], R11 ;  /* 0x00001c0b020079a6 */ /* 0x0003e4000c12f324 */
.L_x_110:
[----:B------:R-:W-:Y:S05]  /*4c10*/  BSYNC.RECONVERGENT B1 ;  /* 0x0000000000017941 */ /* 0x000fea0003800200 */
.L_x_108:
        /* <DEDUP_REMOVED lines=8> */
.L_x_112:
[----:B------:R-:W-:-:S05]  /*4ca0*/  IMAD.MOV.U32 R11, RZ, RZ, 0x3f800000 ;  /* 0x3f800000ff0b7424 */ /* 0x000fca00078e00ff */
[----:B------:R1:W-:Y:S02]  /*4cb0*/  REDG.E.ADD.F32.FTZ.RN.STRONG.GPU desc[UR36][R2.64+0x1c], R11 ;  /* 0x00001c0b020079a6 */ /* 0x0003e4000c12f324 */
.L_x_113:
[----:B------:R-:W-:Y:S05]  /*4cc0*/  BSYNC.RECONVERGENT B1 ;  /* 0x0000000000017941 */ /* 0x000fea0003800200 */
.L_x_111:
        /* <DEDUP_REMOVED lines=8> */
.L_x_115:
[----:B------:R-:W-:-:S05]  /*4d50*/  IMAD.MOV.U32 R11, RZ, RZ, 0x3f800000 ;  /* 0x3f800000ff0b7424 */ /* 0x000fca00078e00ff */
[----:B------:R1:W-:Y:S02]  /*4d60*/  REDG.E.ADD.F32.FTZ.RN.STRONG.GPU desc[UR36][R2.64+0x1c], R11 ;  /* 0x00001c0b020079a6 */ /* 0x0003e4000c12f324 */
.L_x_116:
[----:B------:R-:W-:Y:S05]  /*4d70*/  BSYNC.RECONVERGENT B1 ;  /* 0x0000000000017941 */ /* 0x000fea0003800200 */
.L_x_114:
        /* <DEDUP_REMOVED lines=8> */
.L_x_118:
[----:B------:R-:W-:-:S05]  /*4e00*/  IMAD.MOV.U32 R11, RZ, RZ, 0x3f800000 ;  /* 0x3f800000ff0b7424 */ /* 0x000fca00078e00ff */
[----:B------:R1:W-:Y:S02]  /*4e10*/  REDG.E.ADD.F32.FTZ.RN.STRONG.GPU desc[UR36][R2.64+0x1c], R11 ;  /* 0x00001c0b020079a6 */ /* 0x0003e4000c12f324 */
.L_x_119:
[----:B------:R-:W-:Y:S05]  /*4e20*/  BSYNC.RECONVERGENT B1 ;  /* 0x0000000000017941 */ /* 0x000fea0003800200 */
.L_x_117:
[----:B------:R-:W-:Y:S01]  /*4e30*/  VIADD R8, R8, 0x8 ;  /* 0x0000000808087836 */ /* 0x000fe20000000000 */
[----:B------:R-:W-:Y:S06]  /*4e40*/  @P0 BRA `(.L_x_120) ;  /* 0xfffffff8008c0947 */ /* 0x000fec000383ffff */
[----:B------:R-:W-:Y:S05]  /*4e50*/  BSYNC.RECONVERGENT B0 ;  /* 0x0000000000007941 */ /* 0x000fea0003800200 */
.L_x_95:
[----:B------:R-:W-:-:S13]  /*4e60*/  ISETP.NE.AND P0, PT, R12, RZ, PT ;  /* 0x000000ff0c00720c */ /* 0x000fda0003f05270 */
[----:B------:R-:W-:Y:S05]  /*4e70*/  @!P0 EXIT ;  /* 0x000000000000894d */ /* 0x000fea0003800000 */
[----:B------:R-:W-:Y:S02]  /*4e80*/  ISETP.GE.U32.AND P0, PT, R12, 0x4, PT ;  /* 0x000000040c00780c */ /* 0x000fe40003f06070 */
[----:B------:R-:W-:-:S11]  /*4e90*/  LOP3.LUT R9, R0, 0x3, RZ, 0xc0, !PT ;  /* 0x0000000300097812 */ /* 0x000fd600078ec0ff */
[----:B------:R-:W-:Y:S05]  /*4ea0*/  @!P0 BRA `(.L_x_121) ;  /* 0x0000000000c48947 */ /* 0x000fea0003800000 */
[----:B------:R-:W2:Y:S01]  /*4eb0*/  S2UR UR5, SR_CgaCtaId ;  /* 0x00000000000579c3 */ /* 0x000ea20000008800 */
[----:B------:R-:W-:Y:S01]  /*4ec0*/  UMOV UR4, 0x400 ;  /* 0x0000040000047882 */ /* 0x000fe20000000000 */
[----:B------:R-:W-:Y:S01]  /*4ed0*/  IMAD R7, R6, R5, R28 ;  /* 0x0000000506077224 */ /* 0x000fe200078e021c */
[----:B------:R-:W-:Y:S01]  /*4ee0*/  BSSY.RECONVERGENT B0, `(.L_x_122) ;  /* 0x000000b000007945 */ /* 0x000fe20003800200 */
[----:B--2---:R-:W-:-:S06]  /*4ef0*/  ULEA UR4, UR5, UR4, 0x18 ;  /* 0x0000000405047291 */ /* 0x004fcc000f8ec0ff */
[----:B------:R-:W-:-:S05]  /*4f00*/  LEA R8, R7, UR4, 0x2 ;  /* 0x0000000407087c11 */ /* 0x000fca000f8e10ff */
[----:B------:R-:W2:Y:S02]  /*4f10*/  LDS R7, [R8] ;  /* 0x0000000008077984 */ /* 0x000ea40000000800 */
[----:B--2---:R-:W-:-:S13]  /*4f20*/  ISETP.NE.AND P0, PT, R4, R7, PT ;  /* 0x000000070400720c */ /* 0x004fda0003f05270 */
[----:B------:R-:W-:Y:S05]  /*4f30*/  @!P0 BRA `(.L_x_123) ;  /* 0x00000000000c8947 */ /* 0x000fea0003800000 */
[----:B------:R-:W-:-:S05]  /*4f40*/  IMAD.MOV.U32 R7, RZ, RZ, -0x41b33333 ;  /* 0xbe4ccccdff077424 */ /* 0x000fca00078e00ff */
[----:B------:R2:W-:Y:S01]  /*4f50*/  REDG.E.ADD.F32.FTZ.RN.STRONG.GPU desc[UR36][R2.64+0x1c], R7 ;  /* 0x00001c07020079a6 */ /* 0x0005e2000c12f324 */
[----:B------:R-:W-:Y:S05]  /*4f60*/  BRA `(.L_x_124) ;  /* 0x0000000000087947 */ /* 0x000fea0003800000 */
.L_x_123:
[----:B------:R-:W-:-:S05]  /*4f70*/  IMAD.MOV.U32 R7, RZ, RZ, 0x3f800000 ;  /* 0x3f800000ff077424 */ /* 0x000fca00078e00ff */
[----:B------:R3:W-:Y:S02]  /*4f80*/  REDG.E.ADD.F32.FTZ.RN.STRONG.GPU desc[UR36][R2.64+0x1c], R7 ;  /* 0x00001c07020079a6 */ /* 0x0007e4000c12f324 */
.L_x_124:
[----:B------:R-:W-:Y:S05]  /*4f90*/  BSYNC.RECONVERGENT B0 ;  /* 0x0000000000007941 */ /* 0x000fea0003800200 */
.L_x_122:
[----:B------:R-:W-:Y:S01]  /*4fa0*/  IMAD R8, R5, 0x4, R8 ;  /* 0x0000000405087824 */ /* 0x000fe200078e0208 */
[----:B------:R-:W-:Y:S04]  /*4fb0*/  BSSY.RECONVERGENT B0, `(.L_x_125) ;  /* 0x0000009000007945 */ /* 0x000fe80003800200 */
[----:B--23--:R-:W2:Y:S02]  /*4fc0*/  LDS R7, [R8] ;  /* 0x0000000008077984 */ /* 0x00cea40000000800 */
[----:B--2---:R-:W-:-:S13]  /*4fd0*/  ISETP.NE.AND P0, PT, R4, R7, PT ;  /* 0x000000070400720c */ /* 0x004fda0003f05270 */
[----:B------:R-:W-:Y:S05]  /*4fe0*/  @!P0 BRA `(.L_x_126) ;  /* 0x00000000000c8947 */ /* 0x000fea0003800000 */
[----:B------:R-:W-:-:S05]  /*4ff0*/  IMAD.MOV.U32 R7, RZ, RZ, -0x41b33333 ;  /* 0xbe4ccccdff077424 */ /* 0x000fca00078e00ff */
[----:B------:R2:W-:Y:S01]  /*5000*/  REDG.E.ADD.F32.FTZ.RN.STRONG.GPU desc[UR36][R2.64+0x1c], R7 ;  /* 0x00001c07020079a6 */ /* 0x0005e2000c12f324 */
[----:B------:R-:W-:Y:S05]  /*5010*/  BRA `(.L_x_127) ;  /* 0x0000000000087947 */ /* 0x000fea0003800000 */
.L_x_126:
[----:B------:R-:W-:-:S05]  /*5020*/  IMAD.MOV.U32 R7, RZ, RZ, 0x3f800000 ;  /* 0x3f800000ff077424 */ /* 0x000fca00078e00ff */
[----:B------:R3:W-:Y:S02]  /*5030*/  REDG.E.ADD.F32.FTZ.RN.STRONG.GPU desc[UR36][R2.64+0x1c], R7 ;  /* 0x00001c07020079a6 */ /* 0x0007e4000c12f324 */
.L_x_127:
[----:B------:R-:W-:Y:S05]  /*5040*/  BSYNC.RECONVERGENT B0 ;  /* 0x0000000000007941 */ /* 0x000fea0003800200 */
.L_x_125:
        /* <DEDUP_REMOVED lines=8> */
.L_x_129:
[----:B------:R-:W-:-:S05]  /*50d0*/  IMAD.MOV.U32 R7, RZ, RZ, 0x3f800000 ;  /* 0x3f800000ff077424 */ /* 0x000fca00078e00ff */
[----:B------:R3:W-:Y:S02]  /*50e0*/  REDG.E.ADD.F32.FTZ.RN.STRONG.GPU desc[UR36][R2.64+0x1c], R7 ;  /* 0x00001c07020079a6 */ /* 0x0007e4000c12f324 */
.L_x_130:
[----:B------:R-:W-:Y:S05]  /*50f0*/  BSYNC.RECONVERGENT B0 ;  /* 0x0000000000007941 */ /* 0x000fea0003800200 */
.L_x_128:
[----:B--23--:R-:W-:Y:S01]  /*5100*/  IMAD R7, R5, 0x4, R8 ;  /* 0x0000000405077824 */ /* 0x00cfe200078e0208 */
[----:B------:R-:W-:Y:S05]  /*5110*/  BSSY.RECONVERGENT B0, `(.L_x_131) ;  /* 0x0000009000007945 */ /* 0x000fea0003800200 */
[----:B------:R-:W2:Y:S02]  /*5120*/  LDS R7, [R7] ;  /* 0x0000000007077984 */ /* 0x000ea40000000800 */
[----:B--2---:R-:W-:-:S13]  /*5130*/  ISETP.NE.AND P0, PT, R4, R7, PT ;  /* 0x000000070400720c */ /* 0x004fda0003f05270 */
[----:B------:R-:W-:Y:S05]  /*5140*/  @!P0 BRA `(.L_x_132) ;  /* 0x00000000000c8947 */ /* 0x000fea0003800000 */
[----:B------:R-:W-:-:S05]  /*5150*/  IMAD.MOV.U32 R7, RZ, RZ, -0x41b33333 ;  /* 0xbe4ccccdff077424 */ /* 0x000fca00078e00ff */
[----:B------:R2:W-:Y:S01]  /*5160*/  REDG.E.ADD.F32.FTZ.RN.STRONG.GPU desc[UR36][R2.64+0x1c], R7 ;  /* 0x00001c07020079a6 */ /* 0x0005e2000c12f324 */
[----:B------:R-:W-:Y:S05]  /*5170*/  BRA `(.L_x_133) ;  /* 0x0000000000087947 */ /* 0x000fea0003800000 */
.L_x_132:
[----:B------:R-:W-:-:S05]  /*5180*/  IMAD.MOV.U32 R7, RZ, RZ, 0x3f800000 ;  /* 0x3f800000ff077424 */ /* 0x000fca00078e00ff */
[----:B------:R3:W-:Y:S02]  /*5190*/  REDG.E.ADD.F32.FTZ.RN.STRONG.GPU desc[UR36][R2.64+0x1c], R7 ;  /* 0x00001c07020079a6 */ /* 0x0007e4000c12f324 */
.L_x_133:
[----:B------:R-:W-:Y:S05]  /*51a0*/  BSYNC.RECONVERGENT B0 ;  /* 0x0000000000007941 */ /* 0x000fea0003800200 */
.L_x_131:
[----:B------:R-:W-:-:S07]  /*51b0*/  VIADD R6, R6, 0x4 ;  /* 0x0000000406067836 */ /* 0x000fce0000000000 */
.L_x_121:
[----:B------:R-:W-:-:S13]  /*51c0*/  ISETP.NE.AND P0, PT, R9, RZ, PT ;  /* 0x000000ff0900720c */ /* 0x000fda0003f05270 */
[----:B------:R-:W-:Y:S05]  /*51d0*/  @!P0 EXIT ;  /* 0x000000000000894d */ /* 0x000fea0003800000 */
[----:B------:R-:W-:-:S13]  /*51e0*/  ISETP.NE.AND P0, PT, R9, 0x1, PT ;  /* 0x000000010900780c */ /* 0x000fda0003f05270 */
[----:B------:R-:W-:Y:S05]  /*51f0*/  @!P0 BRA `(.L_x_134) ;  /* 0x00000000006c8947 */ /* 0x000fea0003800000 */
[----:B------:R-:W4:Y:S01]  /*5200*/  S2UR UR5, SR_CgaCtaId ;  /* 0x00000000000579c3 */ /* 0x000f220000008800 */
[----:B------:R-:W-:Y:S01]  /*5210*/  UMOV UR4, 0x400 ;  /* 0x0000040000047882 */ /* 0x000fe20000000000 */
[----:B--23--:R-:W-:Y:S01]  /*5220*/  IMAD R7, R6, R5, R28 ;  /* 0x0000000506077224 */ /* 0x00cfe200078e021c */
[----:B------:R-:W-:Y:S01]  /*5230*/  BSSY.RECONVERGENT B0, `(.L_x_135) ;  /* 0x000000b000007945 */ /* 0x000fe20003800200 */
[----:B----4-:R-:W-:-:S06]  /*5240*/  ULEA UR4, UR5, UR4, 0x18 ;  /* 0x0000000405047291 */ /* 0x010fcc000f8ec0ff */
[----:B------:R-:W-:-:S05]  /*5250*/  LEA R8, R7, UR4, 0x2 ;  /* 0x0000000407087c11 */ /* 0x000fca000f8e10ff */
[----:B------:R-:W2:Y:S02]  /*5260*/  LDS R7, [R8] ;  /* 0x0000000008077984 */ /* 0x000ea40000000800 */
[----:B--2---:R-:W-:-:S13]  /*5270*/  ISETP.NE.AND P0, PT, R4, R7, PT ;  /* 0x000000070400720c */ /* 0x004fda0003f05270 */
[----:B------:R-:W-:Y:S05]  /*5280*/  @!P0 BRA `(.L_x_136) ;  /* 0x00000000000c8947 */ /* 0x000fea0003800000 */
[----:B------:R-:W-:-:S05]  /*5290*/  IMAD.MOV.U32 R7, RZ, RZ, -0x41b33333 ;  /* 0xbe4ccccdff077424 */ /* 0x000fca00078e00ff */
[----:B------:R2:W-:Y:S01]  /*52a0*/  REDG.E.ADD.F32.FTZ.RN.STRONG.GPU desc[UR36][R2.64+0x1c], R7 ;  /* 0x00001c07020079a6 */ /* 0x0005e2000c12f324 */
[----:B------:R-:W-:Y:S05]  /*52b0*/  BRA `(.L_x_137) ;  /* 0x0000000000087947 */ /* 0x000fea0003800000 */
.L_x_136:
[----:B------:R-:W-:-:S05]  /*52c0*/  IMAD.MOV.U32 R7, RZ, RZ, 0x3f800000 ;  /* 0x3f800000ff077424 */ /* 0x000fca00078e00ff */
[----:B------:R3:W-:Y:S02]  /*52d0*/  REDG.E.ADD.F32.FTZ.RN.STRONG.GPU desc[UR36][R2.64+0x1c], R7 ;  /* 0x00001c07020079a6 */ /* 0x0007e4000c12f324 */
.L_x_137:
[----:B------:R-:W-:Y:S05]  /*52e0*/  BSYNC.RECONVERGENT B0 ;  /* 0x0000000000007941 */ /* 0x000fea0003800200 */
.L_x_135:
        /* <DEDUP_REMOVED lines=8> */
.L_x_139:
[----:B------:R-:W-:-:S05]  /*5370*/  IMAD.MOV.U32 R7, RZ, RZ, 0x3f800000 ;  /* 0x3f800000ff077424 */ /* 0x000fca00078e00ff */
[----:B------:R2:W-:Y:S02]  /*5380*/  REDG.E.ADD.F32.FTZ.RN.STRONG.GPU desc[UR36][R2.64+0x1c], R7 ;  /* 0x00001c07020079a6 */ /* 0x0005e4000c12f324 */
.L_x_140:
[----:B------:R-:W-:Y:S05]  /*5390*/  BSYNC.RECONVERGENT B0 ;  /* 0x0000000000007941 */ /* 0x000fea0003800200 */
.L_x_138:
[----:B------:R-:W-:-:S07]  /*53a0*/  VIADD R6, R6, 0x2 ;  /* 0x0000000206067836 */ /* 0x000fce0000000000 */
.L_x_134:
[----:B------:R-:W-:-:S04]  /*53b0*/  LOP3.LUT R0, R0, 0x1, RZ, 0xc0, !PT ;  /* 0x0000000100007812 */ /* 0x000fc800078ec0ff */
[----:B------:R-:W-:-:S13]  /*53c0*/  ISETP.NE.U32.AND P0, PT, R0, 0x1, PT ;  /* 0x000000010000780c */ /* 0x000fda0003f05070 */
[----:B------:R-:W-:Y:S05]  /*53d0*/  @P0 EXIT ;  /* 0x000000000000094d */ /* 0x000fea0003800000 */
[----:B------:R-:W4:Y:S01]  /*53e0*/  S2UR UR5, SR_CgaCtaId ;  /* 0x00000000000579c3 */ /* 0x000f220000008800 */
[----:B------:R-:W-:Y:S01]  /*53f0*/  UMOV UR4, 0x400 ;  /* 0x0000040000047882 */ /* 0x000fe20000000000 */
[----:B------:R-:W-:Y:S01]  /*5400*/  IMAD R5, R6, R5, R28 ;  /* 0x0000000506057224 */ /* 0x000fe200078e021c */
[----:B----4-:R-:W-:-:S06]  /*5410*/  ULEA UR4, UR5, UR4, 0x18 ;  /* 0x0000000405047291 */ /* 0x010fcc000f8ec0ff */
[----:B------:R-:W-:-:S06]  /*5420*/  LEA R5, R5, UR4, 0x2 ;  /* 0x0000000405057c11 */ /* 0x000fcc000f8e10ff */
[----:B------:R-:W4:Y:S02]  /*5430*/  LDS R5, [R5] ;  /* 0x0000000005057984 */ /* 0x000f240000000800 */
[----:B----4-:R-:W-:-:S13]  /*5440*/  ISETP.NE.AND P0, PT, R4, R5, PT ;  /* 0x000000050400720c */ /* 0x010fda0003f05270 */
[----:B------:R-:W-:Y:S05]  /*5450*/  @!P0 BRA `(.L_x_141) ;  /* 0x00000000000c8947 */ /* 0x000fea0003800000 */
[----:B------:R-:W-:-:S05]  /*5460*/  IMAD.MOV.U32 R5, RZ, RZ, -0x41b33333 ;  /* 0xbe4ccccdff057424 */ /* 0x000fca00078e00ff */
[----:B------:R-:W-:Y:S01]  /*5470*/  REDG.E.ADD.F32.FTZ.RN.STRONG.GPU desc[UR36][R2.64+0x1c], R5 ;  /* 0x00001c05020079a6 */ /* 0x000fe2000c12f324 */
[----:B------:R-:W-:Y:S05]  /*5480*/  EXIT ;  /* 0x000000000000794d */ /* 0x000fea0003800000 */
.L_x_141:
[----:B------:R-:W-:-:S05]  /*5490*/  IMAD.MOV.U32 R5, RZ, RZ, 0x3f800000 ;  /* 0x3f800000ff057424 */ /* 0x000fca00078e00ff */
[----:B------:R-:W-:Y:S01]  /*54a0*/  REDG.E.ADD.F32.FTZ.RN.STRONG.GPU desc[UR36][R2.64+0x1c], R5 ;  /* 0x00001c05020079a6 */ /* 0x000fe2000c12f324 */
[----:B------:R-:W-:Y:S05]  /*54b0*/  EXIT ;  /* 0x000000000000794d */ /* 0x000fea0003800000 */
.L_x_142:
        /* <DEDUP_REMOVED lines=12> */
.L_x_147:


//--------------------- .text._Z6Updatev          --------------------------
	.section	.text._Z6Updatev,"ax",@progbits
	.align	128
        .global         _Z6Updatev
        .type           _Z6Updatev,@function
        .size           _Z6Updatev,(.L_x_148 - _Z6Updatev)
        .other          _Z6Updatev,@"STO_CUDA_ENTRY STV_DEFAULT"
_Z6Updatev:
.text._Z6Updatev:
[----:B------:R-:W0:Y:S01]  /*0000*/  LDC R1, c[0x0][0x37c] ;  /* 0x0000df00ff017b82 */ /* 0x000e220000000800 */
[----:B------:R-:W-:Y:S01]  /*0010*/  MOV R0, 0x1d0 ;  /* 0x000001d000007802 */ /* 0x000fe20000000f00 */
[----:B------:R-:W1:Y:S01]  /*0020*/  LDCU.64 UR4, c[0x4][0x198] ;  /* 0x01003300ff0477ac */ /* 0x000e620008000a00 */
[----:B------:R-:W-:-:S05]  /*0030*/  CS2R R6, SRZ ;  /* 0x0000000000067805 */ /* 0x000fca000001ff00 */
[----:B------:R2:W3:Y:S01]  /*0040*/  LDC.64 R2, c[0x4][R0] ;  /* 0x0100000000027b82 */ /* 0x0004e20000000a00 */
[----:B-1----:R-:W-:Y:S02]  /*0050*/  IMAD.U32 R4, RZ, RZ, UR4 ;  /* 0x00000004ff047e24 */ /* 0x002fe4000f8e00ff */
[----:B--2---:R-:W-:-:S07]  /*0060*/  IMAD.U32 R5, RZ, RZ, UR5 ;  /* 0x00000005ff057e24 */ /* 0x004fce000f8e00ff */
[----:B------:R-:W-:-:S07]  /*0070*/  LEPC R20, `(.L_x_143) ;  /* 0x000000001014794e */ /* 0x000fce0000000000 */
[----:B0--3--:R-:W-:Y:S05]  /*0080*/  CALL.ABS.NOINC R2 ;  /* 0x0000000002007343 */ /* 0x009fea0003c00000 */
.L_x_143:
[----:B------:R-:W-:Y:S05]  /*0090*/  EXIT ;  /* 0x000000000000794d */ /* 0x000fea0003800000 */
.L_x_144:
        /* <DEDUP_REMOVED lines=14> */
.L_x_148:


//--------------------- .nv.global.init           --------------------------
	.section	.nv.global.init,"aw",@progbits
	.align	4
.nv.global.init:
	.type		mrg32k3aM1SubSeq,@object
	.size		mrg32k3aM1SubSeq,(mrg32k3aM2SubSeq - mrg32k3aM1SubSeq)
mrg32k3aM1SubSeq:
        /*0000*/ 	.byte	0x0b, 0xcc, 0xee, 0x04, 0x73, 0x29, 0x8b, 0x6f, 0xf6, 0x53, 0x03, 0xf6, 0x23, 0xf6, 0xea, 0xda
        /* <DEDUP_REMOVED lines=125> */
	.type		mrg32k3aM2SubSeq,@object
	.size		mrg32k3aM2SubSeq,(mrg32k3aM1 - mrg32k3aM2SubSeq)
mrg32k3aM2SubSeq:
        /* <DEDUP_REMOVED lines=126> */
	.type		mrg32k3aM1,@object
	.size		mrg32k3aM1,(mrg32k3aM1Seq - mrg32k3aM1)
mrg32k3aM1:
        /* <DEDUP_REMOVED lines=144> */
	.type		mrg32k3aM1Seq,@object
	.size		mrg32k3aM1Seq,(mrg32k3aM2 - mrg32k3aM1Seq)
mrg32k3aM1Seq:
        /* <DEDUP_REMOVED lines=144> */
	.type		mrg32k3aM2,@object
	.size		mrg32k3aM2,(mrg32k3aM2Seq - mrg32k3aM2)
mrg32k3aM2:
        /* <DEDUP_REMOVED lines=144> */
	.type		mrg32k3aM2Seq,@object
	.size		mrg32k3aM2Seq,(precalc_xorwow_matrix - mrg32k3aM2Seq)
mrg32k3aM2Seq:
        /* <DEDUP_REMOVED lines=144> */
	.type		precalc_xorwow_matrix,@object
	.size		precalc_xorwow_matrix,(precalc_xorwow_offset_matrix - precalc_xorwow_matrix)
precalc_xorwow_matrix:
        /* <DEDUP_REMOVED lines=6400> */
	.type		precalc_xorwow_offset_matrix,@object
	.size		precalc_xorwow_offset_matrix,($str$6 - precalc_xorwow_offset_matrix)
precalc_xorwow_offset_matrix:
        /* <DEDUP_REMOVED lines=6400> */
	.type		$str$6,@object
	.size		$str$6,($str$3 - $str$6)
$str$6:
        /*353c0*/ 	.byte	0x0a, 0x00
	.type		$str$3,@object
	.size		$str$3,($str$4 - $str$3)
$str$3:
        /*353c2*/ 	.byte	0x0a, 0x20, 0x00
	.type		$str$4,@object
	.size		$str$4,($str$5 - $str$4)
$str$4:
        /*353c5*/ 	.byte	0x25, 0x64, 0x0a, 0x00
	.type		$str$5,@object
	.size		$str$5,($str$2 - $str$5)
$str$5:
        /*353c9*/ 	.byte	0x25, 0x66, 0x20, 0x00
	.type		$str$2,@object
	.size		$str$2,($str - $str$2)
$str$2:
        /*353cd*/ 	.byte	0x20, 0x25, 0x64, 0x20, 0x00
	.type		$str,@object
	.size		$str,($str$1 - $str)
$str:
        /*353d2*/ 	.byte	0x75, 0x70, 0x64, 0x61, 0x74, 0x65, 0x0a, 0x00
	.type		$str$1,@object
	.size		$str$1,(.L_53 - $str$1)
$str$1:
        /*353da*/ 	.byte	0x72, 0x61, 0x6e, 0x64, 0x6f, 0x6d, 0x6e, 0x75, 0x6d, 0x3a, 0x25, 0x66, 0x20, 0x20, 0x0a, 0x00
.L_53:


//--------------------- .nv.shared.reserved.0     --------------------------
	.section	.nv.shared.reserved.0,"aw",@nobits
	.weak		__nv_reservedSMEM_offset_0_alias
	.size		__nv_reservedSMEM_offset_0_alias, 0, 64
	.other		__nv_reservedSMEM_offset_0_alias,@"STO_CUDA_RESERVED_SHARED STV_DEFAULT"
__nv_reservedSMEM_offset_0_alias:
	.zero		0
	.zero		64


//--------------------- .nv.global                --------------------------
	.section	.nv.global,"aw",@nobits
.nv.global:
	.type		_ZN34_INTERNAL_8b469923_4_k_cu_68b825fc6thrust24THRUST_300001_SM_1000_NS3seqE,@object
	.size		_ZN34_INTERNAL_8b469923_4_k_cu_68b825fc6thrust24THRUST_300001_SM_1000_NS3seqE,(_ZN34_INTERNAL_8b469923_4_k_cu_68b825fc4cuda3std3__48in_placeE - _ZN34_INTERNAL_8b469923_4_k_cu_68b825fc6thrust24THRUST_300001_SM_1000_NS3seqE)
_ZN34_INTERNAL_8b469923_4_k_cu_68b825fc6thrust24THRUST_300001_SM_1000_NS3seqE:
	.zero		1
	.type		_ZN34_INTERNAL_8b469923_4_k_cu_68b825fc4cuda3std3__48in_placeE,@object
	.size		_ZN34_INTERNAL_8b469923_4_k_cu_68b825fc4cuda3std3__48in_placeE,(_ZN34_INTERNAL_8b469923_4_k_cu_68b825fc4cuda3std6ranges3__45__cpo4sizeE - _ZN34_INTERNAL_8b469923_4_k_cu_68b825fc4cuda3std3__48in_placeE)
_ZN34_INTERNAL_8b469923_4_k_cu_68b825fc4cuda3std3__48in_placeE:
	.zero		1
	.type		_ZN34_INTERNAL_8b469923_4_k_cu_68b825fc4cuda3std6ranges3__45__cpo4sizeE,@object
	.size		_ZN34_INTERNAL_8b469923_4_k_cu_68b825fc4cuda3std6ranges3__45__cpo4sizeE,(_ZN34_INTERNAL_8b469923_4_k_cu_68b825fc6thrust24THRUST_300001_SM_1000_NS12placeholders2_3E - _ZN34_INTERNAL_8b469923_4_k_cu_68b825fc4cuda3std6ranges3__45__cpo4sizeE)
_ZN34_INTERNAL_8b469923_4_k_cu_68b825fc4cuda3std6ranges3__45__cpo4sizeE:
	.zero		1
	.type		_ZN34_INTERNAL_8b469923_4_k_cu_68b825fc6thrust24THRUST_300001_SM_1000_NS12placeholders2_3E,@object
	.size		_ZN34_INTERNAL_8b469923_4_k_cu_68b825fc6thrust24THRUST_300001_SM_1000_NS12placeholders2_3E,(_ZN34_INTERNAL_8b469923_4_k_cu_68b825fc4cuda3std3__45__cpo6cbeginE - _ZN34_INTERNAL_8b469923_4_k_cu_68b825fc6thrust24THRUST_300001_SM_1000_NS12placeholders2_3E)
_ZN34_INTERNAL_8b469923_4_k_cu_68b825fc6thrust24THRUST_300001_SM_1000_NS12placeholders2_3E:
	.zero		1
	.type		_ZN34_INTERNAL_8b469923_4_k_cu_68b825fc4cuda3std3__45__cpo6cbeginE,@object
	.size		_ZN34_INTERNAL_8b469923_4_k_cu_68b825fc4cuda3std3__45__cpo6cbeginE,(_ZN34_INTERNAL_8b469923_4_k_cu_68b825fc4cuda3std6ranges3__45__cpo6cbeginE - _ZN34_INTERNAL_8b469923_4_k_cu_68b825fc4cuda3std3__45__cpo6cbeginE)
_ZN34_INTERNAL_8b469923_4_k_cu_68b825fc4cuda3std3__45__cpo6cbeginE:
	.zero		1
	.type		_ZN34_INTERNAL_8b469923_4_k_cu_68b825fc4cuda3std6ranges3__45__cpo6cbeginE,@object
	.size		_ZN34_INTERNAL_8b469923_4_k_cu_68b825fc4cuda3std6ranges3__45__cpo6cbeginE,(_ZN34_INTERNAL_8b469923_4_k_cu_68b825fc6thrust24THRUST_300001_SM_1000_NS12placeholders2_7E - _ZN34_INTERNAL_8b469923_4_k_cu_68b825fc4cuda3std6ranges3__45__cpo6cbeginE)
_ZN34_INTERNAL_8b469923_4_k_cu_68b825fc4cuda3std6ranges3__45__cpo6cbeginE:
	.zero		1
	.type		_ZN34_INTERNAL_8b469923_4_k_cu_68b825fc6thrust24THRUST_300001_SM_1000_NS12placeholders2_7E,@object
	.size		_ZN34_INTERNAL_8b469923_4_k_cu_68b825fc6thrust24THRUST_300001_SM_1000_NS12placeholders2_7E,(_ZN34_INTERNAL_8b469923_4_k_cu_68b825fc4cuda3std3__45__cpo7crbeginE - _ZN34_INTERNAL_8b469923_4_k_cu_68b825fc6thrust24THRUST_300001_SM_1000_NS12placeholders2_7E)
_ZN34_INTERNAL_8b469923_4_k_cu_68b825fc6thrust24THRUST_300001_SM_1000_NS12placeholders2_7E:
	.zero		1
	.type		_ZN34_INTERNAL_8b469923_4_k_cu_68b825fc4cuda3std3__45__cpo7crbeginE,@object
	.size		_ZN34_INTERNAL_8b469923_4_k_cu_68b825fc4cuda3std3__45__cpo7crbeginE,(_ZN34_INTERNAL_8b469923_4_k_cu_68b825fc4cuda3std6ranges3__45__cpo4nextE - _ZN34_INTERNAL_8b469923_4_k_cu_68b825fc4cuda3std3__45__cpo7crbeginE)
_ZN34_INTERNAL_8b469923_4_k_cu_68b825fc4cuda3std3__45__cpo7crbeginE:
	.zero		1
	.type		_ZN34_INTERNAL_8b469923_4_k_cu_68b825fc4cuda3std6ranges3__45__cpo4nextE,@object
	.size		_ZN34_INTERNAL_8b469923_4_k_cu_68b825fc4cuda3std6ranges3__45__cpo4nextE,(_ZN34_INTERNAL_8b469923_4_k_cu_68b825fc4cuda3std6ranges3__45__cpo4swapE - _ZN34_INTERNAL_8b469923_4_k_cu_68b825fc4cuda3std6ranges3__45__cpo4nextE)
_ZN34_INTERNAL_8b469923_4_k_cu_68b825fc4cuda3std6ranges3__45__cpo4nextE:
	.zero		1
	.type		_ZN34_INTERNAL_8b469923_4_k_cu_68b825fc4cuda3std6ranges3__45__cpo4swapE,@object
	.size		_ZN34_INTERNAL_8b469923_4_k_cu_68b825fc4cuda3std6ranges3__45__cpo4swapE,(_ZN34_INTERNAL_8b469923_4_k_cu_68b825fc6thrust24THRUST_300001_SM_1000_NS8cuda_cub10par_nosyncE - _ZN34_INTERNAL_8b469923_4_k_cu_68b825fc4cuda3std6ranges3__45__cpo4swapE)
_ZN34_INTERNAL_8b469923_4_k_cu_68b825fc4cuda3std6ranges3__45__cpo4swapE:
	.zero		1
	.type		_ZN34_INTERNAL_8b469923_4_k_cu_68b825fc6thrust24THRUST_300001_SM_1000_NS8cuda_cub10par_nosyncE,@object
	.size		_ZN34_INTERNAL_8b469923_4_k_cu_68b825fc6thrust24THRUST_300001_SM_1000_NS8cuda_cub10par_nosyncE,(_ZN34_INTERNAL_8b469923_4_k_cu_68b825fc6thrust24THRUST_300001_SM_1000_NS12placeholders2_9E - _ZN34_INTERNAL_8b469923_4_k_cu_68b825fc6thrust24THRUST_300001_SM_1000_NS8cuda_cub10par_nosyncE)
_ZN34_INTERNAL_8b469923_4_k_cu_68b825fc6thrust24THRUST_300001_SM_1000_NS8cuda_cub10par_nosyncE:
	.zero		1
	.type		_ZN34_INTERNAL_8b469923_4_k_cu_68b825fc6thrust24THRUST_300001_SM_1000_NS12placeholders2_9E,@object
	.size		_ZN34_INTERNAL_8b469923_4_k_cu_68b825fc6thrust24THRUST_300001_SM_1000_NS12placeholders2_9E,(_ZN34_INTERNAL_8b469923_4_k_cu_68b825fc4cuda3std3__436_GLOBAL__N__8b469923_4_k_cu_68b825fc6ignoreE - _ZN34_INTERNAL_8b469923_4_k_cu_68b825fc6thrust24THRUST_300001_SM_1000_NS12placeholders2_9E)
_ZN34_INTERNAL_8b469923_4_k_cu_68b825fc6thrust24THRUST_300001_SM_1000_NS12placeholders2_9E:
	.zero		1
	.type		_ZN34_INTERNAL_8b469923_4_k_cu_68b825fc4cuda3std3__436_GLOBAL__N__8b469923_4_k_cu_68b825fc6ignoreE,@object
	.size		_ZN34_INTERNAL_8b469923_4_k_cu_68b825fc4cuda3std3__436_GLOBAL__N__8b469923_4_k_cu_68b825fc6ignoreE,(_ZN34_INTERNAL_8b469923_4_k_cu_68b825fc4cuda3std6ranges3__45__cpo4dataE - _ZN34_INTERNAL_8b469923_4_k_cu_68b825fc4cuda3std3__436_GLOBAL__N__8b469923_4_k_cu_68b825fc6ignoreE)
_ZN34_INTERNAL_8b469923_4_k_cu_68b825fc4cuda3std3__436_GLOBAL__N__8b469923_4_k_cu_68b825fc6ignoreE:
	.zero		1
	.type		_ZN34_INTERNAL_8b469923_4_k_cu_68b825fc4cuda3std6ranges3__45__cpo4dataE,@object
	.size		_ZN34_INTERNAL_8b469923_4_k_cu_68b825fc4cuda3std6ranges3__45__cpo4dataE,(_ZN34_INTERNAL_8b469923_4_k_cu_68b825fc6thrust24THRUST_300001_SM_1000_NS12placeholders2_1E - _ZN34_INTERNAL_8b469923_4_k_cu_68b825fc4cuda3std6ranges3__45__cpo4dataE)
_ZN34_INTERNAL_8b469923_4_k_cu_68b825fc4cuda3std6ranges3__45__cpo4dataE:
	.zero		1
	.type		_ZN34_INTERNAL_8b469923_4_k_cu_68b825fc6thrust24THRUST_300001_SM_1000_NS12placeholders2_1E,@object
	.size		_ZN34_INTERNAL_8b469923_4_k_cu_68b825fc6thrust24THRUST_300001_SM_1000_NS12placeholders2_1E,(_ZN34_INTERNAL_8b469923_4_k_cu_68b825fc4cuda3std3__45__cpo5beginE - _ZN34_INTERNAL_8b469923_4_k_cu_68b825fc6thrust24THRUST_300001_SM_1000_NS12placeholders2_1E)
_ZN34_INTERNAL_8b469923_4_k_cu_68b825fc6thrust24THRUST_300001_SM_1000_NS12placeholders2_1E:
	.zero		1
	.type		_ZN34_INTERNAL_8b469923_4_k_cu_68b825fc4cuda3std3__45__cpo5beginE,@object
	.size		_ZN34_INTERNAL_8b469923_4_k_cu_68b825fc4cuda3std3__45__cpo5beginE,(_ZN34_INTERNAL_8b469923_4_k_cu_68b825fc4cuda3std6ranges3__45__cpo5beginE - _ZN34_INTERNAL_8b469923_4_k_cu_68b825fc4cuda3std3__45__cpo5beginE)
_ZN34_INTERNAL_8b469923_4_k_cu_68b825fc4cuda3std3__45__cpo5beginE:
	.zero		1
	.type		_ZN34_INTERNAL_8b469923_4_k_cu_68b825fc4cuda3std6ranges3__45__cpo5beginE,@object
	.size		_ZN34_INTERNAL_8b469923_4_k_cu_68b825fc4cuda3std6ranges3__45__cpo5beginE,(_ZN34_INTERNAL_8b469923_4_k_cu_68b825fc6thrust24THRUST_300001_SM_1000_NS12placeholders2_5E - _ZN34_INTERNAL_8b469923_4_k_cu_68b825fc4cuda3std6ranges3__45__cpo5beginE)
_ZN34_INTERNAL_8b469923_4_k_cu_68b825fc4cuda3std6ranges3__45__cpo5beginE:
	.zero		1
	.type		_ZN34_INTERNAL_8b469923_4_k_cu_68b825fc6thrust24THRUST_300001_SM_1000_NS12placeholders2_5E,@object
	.size		_ZN34_INTERNAL_8b469923_4_k_cu_68b825fc6thrust24THRUST_300001_SM_1000_NS12placeholders2_5E,(_ZN34_INTERNAL_8b469923_4_k_cu_68b825fc4cuda3std3__45__cpo6rbeginE - _ZN34_INTERNAL_8b469923_4_k_cu_68b825fc6thrust24THRUST_300001_SM_1000_NS12placeholders2_5E)
_ZN34_INTERNAL_8b469923_4_k_cu_68b825fc6thrust24THRUST_300001_SM_1000_NS12placeholders2_5E:
	.zero		1
	.type		_ZN34_INTERNAL_8b469923_4_k_cu_68b825fc4cuda3std3__45__cpo6rbeginE,@object
	.size		_ZN34_INTERNAL_8b469923_4_k_cu_68b825fc4cuda3std3__45__cpo6rbeginE,(_ZN34_INTERNAL_8b469923_4_k_cu_68b825fc4cuda3std6ranges3__45__cpo7advanceE - _ZN34_INTERNAL_8b469923_4_k_cu_68b825fc4cuda3std3__45__cpo6rbeginE)
_ZN34_INTERNAL_8b469923_4_k_cu_68b825fc4cuda3std3__45__cpo6rbeginE:
	.zero		1
	.type		_ZN34_INTERNAL_8b469923_4_k_cu_68b825fc4cuda3std6ranges3__45__cpo7advanceE,@object
	.size		_ZN34_INTERNAL_8b469923_4_k_cu_68b825fc4cuda3std6ranges3__45__cpo7advanceE,(_ZN34_INTERNAL_8b469923_4_k_cu_68b825fc4cuda3std3__47nulloptE - _ZN34_INTERNAL_8b469923_4_k_cu_68b825fc4cuda3std6ranges3__45__cpo7advanceE)
_ZN34_INTERNAL_8b469923_4_k_cu_68b825fc4cuda3std6ranges3__45__cpo7advanceE:
	.zero		1
	.type		_ZN34_INTERNAL_8b469923_4_k_cu_68b825fc4cuda3std3__47nulloptE,@object
	.size		_ZN34_INTERNAL_8b469923_4_k_cu_68b825fc4cuda3std3__47nulloptE,(_ZN34_INTERNAL_8b469923_4_k_cu_68b825fc4cuda3std6ranges3__45__cpo8distanceE - _ZN34_INTERNAL_8b469923_4_k_cu_68b825fc4cuda3std3__47nulloptE)
_ZN34_INTERNAL_8b469923_4_k_cu_68b825fc4cuda3std3__47nulloptE:
	.zero		1
	.type		_ZN34_INTERNAL_8b469923_4_k_cu_68b825fc4cuda3std6ranges3__45__cpo8distanceE,@object
	.size		_ZN34_INTERNAL_8b469923_4_k_cu_68b825fc4cuda3std6ranges3__45__cpo8distanceE,(_ZN34_INTERNAL_8b469923_4_k_cu_68b825fc6thrust24THRUST_300001_SM_1000_NS12placeholders3_10E - _ZN34_INTERNAL_8b469923_4_k_cu_68b825fc4cuda3std6ranges3__45__cpo8distanceE)
_ZN34_INTERNAL_8b469923_4_k_cu_68b825fc4cuda3std6ranges3__45__cpo8distanceE:
	.zero		1
	.type		_ZN34_INTERNAL_8b469923_4_k_cu_68b825fc6thrust24THRUST_300001_SM_1000_NS12placeholders3_10E,@object
	.size		_ZN34_INTERNAL_8b469923_4_k_cu_68b825fc6thrust24THRUST_300001_SM_1000_NS12placeholders3_10E,(_ZN34_INTERNAL_8b469923_4_k_cu_68b825fc4cuda3std3__419piecewise_constructE - _ZN34_INTERNAL_8b469923_4_k_cu_68b825fc6thrust24THRUST_300001_SM_1000_NS12placeholders3_10E)
_ZN34_INTERNAL_8b469923_4_k_cu_68b825fc6thrust24THRUST_300001_SM_1000_NS12placeholders3_10E:
	.zero		1
	.type		_ZN34_INTERNAL_8b469923_4_k_cu_68b825fc4cuda3std3__419piecewise_constructE,@object
	.size		_ZN34_INTERNAL_8b469923_4_k_cu_68b825fc4cuda3std3__419piecewise_constructE,(_ZN34_INTERNAL_8b469923_4_k_cu_68b825fc4cuda3std6ranges3__45__cpo5cdataE - _ZN34_INTERNAL_8b469923_4_k_cu_68b825fc4cuda3std3__419piecewise_constructE)
_ZN34_INTERNAL_8b469923_4_k_cu_68b825fc4cuda3std3__419piecewise_constructE:
	.zero		1
	.type		_ZN34_INTERNAL_8b469923_4_k_cu_68b825fc4cuda3std6ranges3__45__cpo5cdataE,@object
	.size		_ZN34_INTERNAL_8b469923_4_k_cu_68b825fc4cuda3std6ranges3__45__cpo5cdataE,(_ZN34_INTERNAL_8b469923_4_k_cu_68b825fc6thrust24THRUST_300001_SM_1000_NS12placeholders2_2E - _ZN34_INTERNAL_8b469923_4_k_cu_68b825fc4cuda3std6ranges3__45__cpo5cdataE)
_ZN34_INTERNAL_8b469923_4_k_cu_68b825fc4cuda3std6ranges3__45__cpo5cdataE:
	.zero		1
	.type		_ZN34_INTERNAL_8b469923_4_k_cu_68b825fc6thrust24THRUST_300001_SM_1000_NS12placeholders2_2E,@object
	.size		_ZN34_INTERNAL_8b469923_4_k_cu_68b825fc6thrust24THRUST_300001_SM_1000_NS12placeholders2_2E,(_ZN34_INTERNAL_8b469923_4_k_cu_68b825fc4cuda3std3__45__cpo3endE - _ZN34_INTERNAL_8b469923_4_k_cu_68b825fc6thrust24THRUST_300001_SM_1000_NS12placeholders2_2E)
_ZN34_INTERNAL_8b469923_4_k_cu_68b825fc6thrust24THRUST_300001_SM_1000_NS12placeholders2_2E:
	.zero		1
	.type		_ZN34_INTERNAL_8b469923_4_k_cu_68b825fc4cuda3std3__45__cpo3endE,@object
	.size		_ZN34_INTERNAL_8b469923_4_k_cu_68b825fc4cuda3std3__45__cpo3endE,(_ZN34_INTERNAL_8b469923_4_k_cu_68b825fc4cuda3std6ranges3__45__cpo3endE - _ZN34_INTERNAL_8b469923_4_k_cu_68b825fc4cuda3std3__45__cpo3endE)
_ZN34_INTERNAL_8b469923_4_k_cu_68b825fc4cuda3std3__45__cpo3endE:
	.zero		1
	.type		_ZN34_INTERNAL_8b469923_4_k_cu_68b825fc4cuda3std6ranges3__45__cpo3endE,@object
	.size		_ZN34_INTERNAL_8b469923_4_k_cu_68b825fc4cuda3std6ranges3__45__cpo3endE,(_ZN34_INTERNAL_8b469923_4_k_cu_68b825fc6thrust24THRUST_300001_SM_1000_NS12placeholders2_6E - _ZN34_INTERNAL_8b469923_4_k_cu_68b825fc4cuda3std6ranges3__45__cpo3endE)
_ZN34_INTERNAL_8b469923_4_k_cu_68b825fc4cuda3std6ranges3__45__cpo3endE:
	.zero		1
	.type		_ZN34_INTERNAL_8b469923_4_k_cu_68b825fc6thrust24THRUST_300001_SM_1000_NS12placeholders2_6E,@object
	.size		_ZN34_INTERNAL_8b469923_4_k_cu_68b825fc6thrust24THRUST_300001_SM_1000_NS12placeholders2_6E,(_ZN34_INTERNAL_8b469923_4_k_cu_68b825fc4cuda3std3__45__cpo4rendE - _ZN34_INTERNAL_8b469923_4_k_cu_68b825fc6thrust24THRUST_300001_SM_1000_NS12placeholders2_6E)
_ZN34_INTERNAL_8b469923_4_k_cu_68b825fc6thrust24THRUST_300001_SM_1000_NS12placeholders2_6E:
	.zero		1
	.type		_ZN34_INTERNAL_8b469923_4_k_cu_68b825fc4cuda3std3__45__cpo4rendE,@object
	.size		_ZN34_INTERNAL_8b469923_4_k_cu_68b825fc4cuda3std3__45__cpo4rendE,(_ZN34_INTERNAL_8b469923_4_k_cu_68b825fc4cuda3std6ranges3__45__cpo9iter_swapE - _ZN34_INTERNAL_8b469923_4_k_cu_68b825fc4cuda3std3__45__cpo4rendE)
_ZN34_INTERNAL_8b469923_4_k_cu_68b825fc4cuda3std3__45__cpo4rendE:
	.zero		1
	.type		_ZN34_INTERNAL_8b469923_4_k_cu_68b825fc4cuda3std6ranges3__45__cpo9iter_swapE,@object
	.size		_ZN34_INTERNAL_8b469923_4_k_cu_68b825fc4cuda3std6ranges3__45__cpo9iter_swapE,(_ZN34_INTERNAL_8b469923_4_k_cu_68b825fc4cuda3std3__48unexpectE - _ZN34_INTERNAL_8b469923_4_k_cu_68b825fc4cuda3std6ranges3__45__cpo9iter_swapE)
_ZN34_INTERNAL_8b469923_4_k_cu_68b825fc4cuda3std6ranges3__45__cpo9iter_swapE:
	.zero		1
	.type		_ZN34_INTERNAL_8b469923_4_k_cu_68b825fc4cuda3std3__48unexpectE,@object
	.size		_ZN34_INTERNAL_8b469923_4_k_cu_68b825fc4cuda3std3__48unexpectE,(_ZN34_INTERNAL_8b469923_4_k_cu_68b825fc6thrust24THRUST_300001_SM_1000_NS8cuda_cub3parE - _ZN34_INTERNAL_8b469923_4_k_cu_68b825fc4cuda3std3__48unexpectE)
_ZN34_INTERNAL_8b469923_4_k_cu_68b825fc4cuda3std3__48unexpectE:
	.zero		1
	.type		_ZN34_INTERNAL_8b469923_4_k_cu_68b825fc6thrust24THRUST_300001_SM_1000_NS8cuda_cub3parE,@object
	.size		_ZN34_INTERNAL_8b469923_4_k_cu_68b825fc6thrust24THRUST_300001_SM_1000_NS8cuda_cub3parE,(_ZN34_INTERNAL_8b469923_4_k_cu_68b825fc6thrust24THRUST_300001_SM_1000_NS12placeholders2_4E - _ZN34_INTERNAL_8b469923_4_k_cu_68b825fc6thrust24THRUST_300001_SM_1000_NS8cuda_cub3parE)
_ZN34_INTERNAL_8b469923_4_k_cu_68b825fc6thrust24THRUST_300001_SM_1000_NS8cuda_cub3parE:
	.zero		1
	.type		_ZN34_INTERNAL_8b469923_4_k_cu_68b825fc6thrust24THRUST_300001_SM_1000_NS12placeholders2_4E,@object
	.size		_ZN34_INTERNAL_8b469923_4_k_cu_68b825fc6thrust24THRUST_300001_SM_1000_NS12placeholders2_4E,(_ZN34_INTERNAL_8b469923_4_k_cu_68b825fc4cuda3std3__45__cpo4cendE - _ZN34_INTERNAL_8b469923_4_k_cu_68b825fc6thrust24THRUST_300001_SM_1000_NS12placeholders2_4E)
_ZN34_INTERNAL_8b469923_4_k_cu_68b825fc6thrust24THRUST_300001_SM_1000_NS12placeholders2_4E:
	.zero		1
	.type		_ZN34_INTERNAL_8b469923_4_k_cu_68b825fc4cuda3std3__45__cpo4cendE,@object
	.size		_ZN34_INTERNAL_8b469923_4_k_cu_68b825fc4cuda3std3__45__cpo4cendE,(_ZN34_INTERNAL_8b469923_4_k_cu_68b825fc4cuda3std6ranges3__45__cpo4cendE - _ZN34_INTERNAL_8b469923_4_k_cu_68b825fc4cuda3std3__45__cpo4cendE)
_ZN34_INTERNAL_8b469923_4_k_cu_68b825fc4cuda3std3__45__cpo4cendE:
	.zero		1
	.type		_ZN34_INTERNAL_8b469923_4_k_cu_68b825fc4cuda3std6ranges3__45__cpo4cendE,@object
	.size		_ZN34_INTERNAL_8b469923_4_k_cu_68b825fc4cuda3std6ranges3__45__cpo4cendE,(_ZN34_INTERNAL_8b469923_4_k_cu_68b825fc4cuda3std3__420unreachable_sentinelE - _ZN34_INTERNAL_8b469923_4_k_cu_68b825fc4cuda3std6ranges3__45__cpo4cendE)
_ZN34_INTERNAL_8b469923_4_k_cu_68b825fc4cuda3std6ranges3__45__cpo4cendE:
	.zero		1
	.type		_ZN34_INTERNAL_8b469923_4_k_cu_68b825fc4cuda3std3__420unreachable_sentinelE,@object
	.size		_ZN34_INTERNAL_8b469923_4_k_cu_68b825fc4cuda3std3__420unreachable_sentinelE,(_ZN34_INTERNAL_8b469923_4_k_cu_68b825fc4cuda3std6ranges3__45__cpo5ssizeE - _ZN34_INTERNAL_8b469923_4_k_cu_68b825fc4cuda3std3__420unreachable_sentinelE)
_ZN34_INTERNAL_8b469923_4_k_cu_68b825fc4cuda3std3__420unreachable_sentinelE:
	.zero		1
	.type		_ZN34_INTERNAL_8b469923_4_k_cu_68b825fc4cuda3std6ranges3__45__cpo5ssizeE,@object
	.size		_ZN34_INTERNAL_8b469923_4_k_cu_68b825fc4cuda3std6ranges3__45__cpo5ssizeE,(_ZN34_INTERNAL_8b469923_4_k_cu_68b825fc6thrust24THRUST_300001_SM_1000_NS12placeholders2_8E - _ZN34_INTERNAL_8b469923_4_k_cu_68b825fc4cuda3std6ranges3__45__cpo5ssizeE)
_ZN34_INTERNAL_8b469923_4_k_cu_68b825fc4cuda3std6ranges3__45__cpo5ssizeE:
	.zero		1
	.type		_ZN34_INTERNAL_8b469923_4_k_cu_68b825fc6thrust24THRUST_300001_SM_1000_NS12placeholders2_8E,@object
	.size		_ZN34_INTERNAL_8b469923_4_k_cu_68b825fc6thrust24THRUST_300001_SM_1000_NS12placeholders2_8E,(_ZN34_INTERNAL_8b469923_4_k_cu_68b825fc4cuda3std3__45__cpo5crendE - _ZN34_INTERNAL_8b469923_4_k_cu_68b825fc6thrust24THRUST_300001_SM_1000_NS12placeholders2_8E)
_ZN34_INTERNAL_8b469923_4_k_cu_68b825fc6thrust24THRUST_300001_SM_1000_NS12placeholders2_8E:
	.zero		1
	.type		_ZN34_INTERNAL_8b469923_4_k_cu_68b825fc4cuda3std3__45__cpo5crendE,@object
	.size		_ZN34_INTERNAL_8b469923_4_k_cu_68b825fc4cuda3std3__45__cpo5crendE,(_ZN34_INTERNAL_8b469923_4_k_cu_68b825fc4cuda3std6ranges3__45__cpo4prevE - _ZN34_INTERNAL_8b469923_4_k_cu_68b825fc4cuda3std3__45__cpo5crendE)
_ZN34_INTERNAL_8b469923_4_k_cu_68b825fc4cuda3std3__45__cpo5crendE:
	.zero		1
	.type		_ZN34_INTERNAL_8b469923_4_k_cu_68b825fc4cuda3std6ranges3__45__cpo4prevE,@object
	.size		_ZN34_INTERNAL_8b469923_4_k_cu_68b825fc4cuda3std6ranges3__45__cpo4prevE,(_ZN34_INTERNAL_8b469923_4_k_cu_68b825fc4cuda3std6ranges3__45__cpo9iter_moveE - _ZN34_INTERNAL_8b469923_4_k_cu_68b825fc4cuda3std6ranges3__45__cpo4prevE)
_ZN34_INTERNAL_8b469923_4_k_cu_68b825fc4cuda3std6ranges3__45__cpo4prevE:
	.zero		1
	.type		_ZN34_INTERNAL_8b469923_4_k_cu_68b825fc4cuda3std6ranges3__45__cpo9iter_moveE,@object
	.size		_ZN34_INTERNAL_8b469923_4_k_cu_68b825fc4cuda3std6ranges3__45__cpo9iter_moveE,(_ZN34_INTERNAL_8b469923_4_k_cu_68b825fc6thrust24THRUST_300001_SM_1000_NS6system6detail10sequential3seqE - _ZN34_INTERNAL_8b469923_4_k_cu_68b825fc4cuda3std6ranges3__45__cpo9iter_moveE)
_ZN34_INTERNAL_8b469923_4_k_cu_68b825fc4cuda3std6ranges3__45__cpo9iter_moveE:
	.zero		1
	.type		_ZN34_INTERNAL_8b469923_4_k_cu_68b825fc6thrust24THRUST_300001_SM_1000_NS6system6detail10sequential3seqE,@object
	.size		_ZN34_INTERNAL_8b469923_4_k_cu_68b825fc6thrust24THRUST_300001_SM_1000_NS6system6detail10sequential3seqE,(.L_40 - _ZN34_INTERNAL_8b469923_4_k_cu_68b825fc6thrust24THRUST_300001_SM_1000_NS6system6detail10sequential3seqE)
_ZN34_INTERNAL_8b469923_4_k_cu_68b825fc6thrust24THRUST_300001_SM_1000_NS6system6detail10sequential3seqE:
	.zero		1
.L_40:


//--------------------- .nv.shared._Z5CycleiiP6jointsj --------------------------
	.section	.nv.shared._Z5CycleiiP6jointsj,"aw",@nobits
	.sectionflags	@""
	.align	4
.nv.shared._Z5CycleiiP6jointsj:
	.zero		41024


//--------------------- .nv.constant0._ZN3cub18CUB_300001_SM_10006detail11EmptyKernelIvEEvv --------------------------
	.section	.nv.constant0._ZN3cub18CUB_300001_SM_10006detail11EmptyKernelIvEEvv,"a",@progbits
	.sectionflags	@""
	.align	4
.nv.constant0._ZN3cub18CUB_300001_SM_10006detail11EmptyKernelIvEEvv:
	.zero		896


//--------------------- .nv.constant0._Z12print_matrixP6jointsii --------------------------
	.section	.nv.constant0._Z12print_matrixP6jointsii,"a",@progbits
	.sectionflags	@""
	.align	4
.nv.constant0._Z12print_matrixP6jointsii:
	.zero		912


//--------------------- .nv.constant0._Z5CycleiiP6jointsj --------------------------
	.section	.nv.constant0._Z5CycleiiP6jointsj,"a",@progbits
	.sectionflags	@""
	.align	4
.nv.constant0._Z5CycleiiP6jointsj:
	.zero		916


//--------------------- .nv.constant0._Z6Updatev  --------------------------
	.section	.nv.constant0._Z6Updatev,"a",@progbits
	.sectionflags	@""
	.align	4
.nv.constant0._Z6Updatev:
	.zero		896


//--------------------- SYMBOLS --------------------------

	.type		.nv.reservedSmem.offset0,@object
	.size		.nv.reservedSmem.offset0,0x4
	.type		.nv.reservedSmem.cap,@object
	.size		.nv.reservedSmem.cap,0x4
	.type		vprintf,@function
